// auto-generated by cutlass_sweep.gemm — config: {"arch": "sm_90", "cluster_m": 1, "cluster_n": 8, "dtype": "int8", "dtype_b": "int8", "layout": "nt", "stages": 0, "tile_k": 128, "tile_m": 256, "tile_n": 64}
#include "cutlass/cutlass.h"
#include "cutlass/gemm/collective/collective_builder.hpp"
#include "cutlass/gemm/device/gemm_universal_adapter.h"
#include "cutlass/gemm/kernel/gemm_universal.hpp"
#include "cutlass/epilogue/collective/collective_builder.hpp"

using ElemA = int8_t;
using ElemB = int8_t;
using ElemCD = int8_t;
using Acc  = int32_t;
using TileShape    = cute::Shape<cute::_256, cute::_64, cute::_128>;
using ClusterShape = cute::Shape<cute::_1, cute::_8, cute::_1>;

using CollectiveEpilogue = typename cutlass::epilogue::collective::CollectiveBuilder<
    cutlass::arch::Sm90, cutlass::arch::OpClassTensorOp,
    TileShape, ClusterShape,
    cutlass::epilogue::collective::EpilogueTileAuto,
    Acc, Acc,
    ElemCD, cutlass::layout::RowMajor, 128 / cutlass::sizeof_bits<ElemCD>::value,
    ElemCD, cutlass::layout::RowMajor, 128 / cutlass::sizeof_bits<ElemCD>::value,
    cutlass::epilogue::collective::EpilogueScheduleAuto
  >::CollectiveOp;

using CollectiveMainloop = typename cutlass::gemm::collective::CollectiveBuilder<
    cutlass::arch::Sm90, cutlass::arch::OpClassTensorOp,
    ElemA, cutlass::layout::RowMajor, 128 / cutlass::sizeof_bits<ElemA>::value,
    ElemB, cutlass::layout::ColumnMajor, 128 / cutlass::sizeof_bits<ElemB>::value,
    Acc,
    TileShape, ClusterShape,
    cutlass::gemm::collective::StageCountAutoCarveout<static_cast<int>(sizeof(typename CollectiveEpilogue::SharedStorage))>,
    cutlass::gemm::collective::KernelScheduleAuto
  >::CollectiveOp;

using GemmKernel = cutlass::gemm::kernel::GemmUniversal<
    cute::Shape<int,int,int,int>,
    CollectiveMainloop,
    CollectiveEpilogue
>;
using Gemm = cutlass::gemm::device::GemmUniversalAdapter<GemmKernel>;

// Force the device kernel symbol into the cubin without needing a host main.
auto* _anchor = &cutlass::device_kernel<GemmKernel>;


// ===== COMPILED SASS (sm_90a) =====

	.target	sm_90a

	.elftype	@"ET_EXEC"


//--------------------- .note.nv.tkinfo           --------------------------
	.section	.note.nv.tkinfo,"",@"SHT_NOTE"
	.sectionflags	@"SHF_NOTE_NV_TKINFO"
	.tkinfo
        /*0018*/ 	.word	0x00000002
        /*0030*/ 	.string	""
        /*0030*/ 	.string	"ptxas"
        /*0030*/ 	.string	"Cuda compilation tools, release 13.0, V13.0.88"
        /*0030*/ 	.string	"Build cuda_13.0.r13.0/compiler.36424714_0"
        /*0030*/ 	.string	"-arch sm_90a -m 64 "



//--------------------- .note.nv.cuinfo           --------------------------
	.section	.note.nv.cuinfo,"",@"SHT_NOTE"
	.sectionflags	@"SHF_NOTE_NV_CUINFO"
        /*0018*/ 	.short	0x0002
        /*001a*/ 	.short	0x005a
        /*001c*/ 	.short	0x0082
	.zero		2


//--------------------- .nv.info                  --------------------------
	.section	.nv.info,"",@"SHT_CUDA_INFO"
	.align	4


	//----- nvinfo : EIATTR_REGCOUNT
	.align		4
        /*0000*/ 	.byte	0x04, 0x2f
        /*0002*/ 	.short	(.L_15 - .L_14)
	.align		4
.L_14:
        /*0004*/ 	.word	index@(_ZN7cutlass13device_kernelINS_4gemm6kernel13GemmUniversalIN4cute5tupleIJiiiiEEENS1_10collective13CollectiveMmaINS1_34MainloopSm90TmaGmmaWarpSpecializedILi5ENS5_IJNS4_1CILi1EEENSA_ILi8EEESB_EEENS1_35KernelTmaWarpSpecializedCooperativeEEENS5_IJNSA_ILi256EEENSA_ILi64EEENSA_ILi128EEEEEEaNS5_IJlSB_lEEEaSK_NS4_8TiledMMAINS4_8MMA_AtomIJNS4_4SM904GMMA26MMA_64x64x32_S32S8S8_SS_TNEEEENS4_6LayoutINS5_IJNSA_ILi2EEESB_SB_EEENS5_IJSB_NSA_ILi0EEESU_EEEEENS5_IJNS4_10UnderscoreESX_SX_EEEEENS4_23SM90_TMA_LOAD_MULTICASTENS4_14ComposedLayoutINS4_7SwizzleILi3ELi4ELi3EEENS4_18smem_ptr_flag_bitsILi8EEENSR_INS5_IJSC_SI_EEENS5_IJSI_SB_EEEEEEEvNS4_8identityENS4_13SM90_TMA_LOADES19_vS1A_EENS_8epilogue10collective6detail29Sm90TmaWarpSpecializedAdapterINS1E_15DefaultEpilogueIaSK_SK_NS1D_6thread17LinearCombinationIaLi1EiiLNS1I_9ScaleType4KindE0ELNS_15FloatRoundStyleE2EaEENS1_15EpilogueDefaultEEEEEvvEEEEvNT_6ParamsE)
        /*0008*/ 	.word	0x000000a8


	//----- nvinfo : EIATTR_FRAME_SIZE
	.align		4
.L_15:
        /*000c*/ 	.byte	0x04, 0x11
        /*000e*/ 	.short	(.L_17 - .L_16)
	.align		4
.L_16:
        /*0010*/ 	.word	index@(_ZN7cutlass13device_kernelINS_4gemm6kernel13GemmUniversalIN4cute5tupleIJiiiiEEENS1_10collective13CollectiveMmaINS1_34MainloopSm90TmaGmmaWarpSpecializedILi5ENS5_IJNS4_1CILi1EEENSA_ILi8EEESB_EEENS1_35KernelTmaWarpSpecializedCooperativeEEENS5_IJNSA_ILi256EEENSA_ILi64EEENSA_ILi128EEEEEEaNS5_IJlSB_lEEEaSK_NS4_8TiledMMAINS4_8MMA_AtomIJNS4_4SM904GMMA26MMA_64x64x32_S32S8S8_SS_TNEEEENS4_6LayoutINS5_IJNSA_ILi2EEESB_SB_EEENS5_IJSB_NSA_ILi0EEESU_EEEEENS5_IJNS4_10UnderscoreESX_SX_EEEEENS4_23SM90_TMA_LOAD_MULTICASTENS4_14ComposedLayoutINS4_7SwizzleILi3ELi4ELi3EEENS4_18smem_ptr_flag_bitsILi8EEENSR_INS5_IJSC_SI_EEENS5_IJSI_SB_EEEEEEEvNS4_8identityENS4_13SM90_TMA_LOADES19_vS1A_EENS_8epilogue10collective6detail29Sm90TmaWarpSpecializedAdapterINS1E_15DefaultEpilogueIaSK_SK_NS1D_6thread17LinearCombinationIaLi1EiiLNS1I_9ScaleType4KindE0ELNS_15FloatRoundStyleE2EaEENS1_15EpilogueDefaultEEEEEvvEEEEvNT_6ParamsE)
        /*0014*/ 	.word	0x00000000


	//----- nvinfo : EIATTR_MIN_STACK_SIZE
	.align		4
.L_17:
        /*0018*/ 	.byte	0x04, 0x12
        /*001a*/ 	.short	(.L_19 - .L_18)
	.align		4
.L_18:
        /*001c*/ 	.word	index@(_ZN7cutlass13device_kernelINS_4gemm6kernel13GemmUniversalIN4cute5tupleIJiiiiEEENS1_10collective13CollectiveMmaINS1_34MainloopSm90TmaGmmaWarpSpecializedILi5ENS5_IJNS4_1CILi1EEENSA_ILi8EEESB_EEENS1_35KernelTmaWarpSpecializedCooperativeEEENS5_IJNSA_ILi256EEENSA_ILi64EEENSA_ILi128EEEEEEaNS5_IJlSB_lEEEaSK_NS4_8TiledMMAINS4_8MMA_AtomIJNS4_4SM904GMMA26MMA_64x64x32_S32S8S8_SS_TNEEEENS4_6LayoutINS5_IJNSA_ILi2EEESB_SB_EEENS5_IJSB_NSA_ILi0EEESU_EEEEENS5_IJNS4_10UnderscoreESX_SX_EEEEENS4_23SM90_TMA_LOAD_MULTICASTENS4_14ComposedLayoutINS4_7SwizzleILi3ELi4ELi3EEENS4_18smem_ptr_flag_bitsILi8EEENSR_INS5_IJSC_SI_EEENS5_IJSI_SB_EEEEEEEvNS4_8identityENS4_13SM90_TMA_LOADES19_vS1A_EENS_8epilogue10collective6detail29Sm90TmaWarpSpecializedAdapterINS1E_15DefaultEpilogueIaSK_SK_NS1D_6thread17LinearCombinationIaLi1EiiLNS1I_9ScaleType4KindE0ELNS_15FloatRoundStyleE2EaEENS1_15EpilogueDefaultEEEEEvvEEEEvNT_6ParamsE)
        /*0020*/ 	.word	0x00000000
.L_19:


//--------------------- .nv.compat                --------------------------
	.section	.nv.compat,"",@"SHT_CUDA_COMPAT_INFO"
	.align	4
        /*0000*/ 	.byte	0x02, 0x09, 0x01, 0x00, 0x02, 0x02, 0x04, 0x00, 0x02, 0x05, 0x05, 0x00, 0x03, 0x07, 0x01, 0x01
        /*0010*/ 	.byte	0x02, 0x03, 0x01, 0x00, 0x02, 0x06, 0x01, 0x00, 0x04, 0x0b, 0x08, 0x00, 0x00, 0x00, 0x00, 0x00
        /*0020*/ 	.byte	0x00, 0x00, 0x00, 0x00


//--------------------- .nv.info._ZN7cutlass13device_kernelINS_4gemm6kernel13GemmUniversalIN4cute5tupleIJiiiiEEENS1_10collective13CollectiveMmaINS1_34MainloopSm90TmaGmmaWarpSpecializedILi5ENS5_IJNS4_1CILi1EEENSA_ILi8EEESB_EEENS1_35KernelTmaWarpSpecializedCooperativeEEENS5_IJNSA_ILi256EEENSA_ILi64EEENSA_ILi128EEEEEEaNS5_IJlSB_lEEEaSK_NS4_8TiledMMAINS4_8MMA_AtomIJNS4_4SM904GMMA26MMA_64x64x32_S32S8S8_SS_TNEEEENS4_6LayoutINS5_IJNSA_ILi2EEESB_SB_EEENS5_IJSB_NSA_ILi0EEESU_EEEEENS5_IJNS4_10UnderscoreESX_SX_EEEEENS4_23SM90_TMA_LOAD_MULTICASTENS4_14ComposedLayoutINS4_7SwizzleILi3ELi4ELi3EEENS4_18smem_ptr_flag_bitsILi8EEENSR_INS5_IJSC_SI_EEENS5_IJSI_SB_EEEEEEEvNS4_8identityENS4_13SM90_TMA_LOADES19_vS1A_EENS_8epilogue10collective6detail29Sm90TmaWarpSpecializedAdapterINS1E_15DefaultEpilogueIaSK_SK_NS1D_6thread17LinearCombinationIaLi1EiiLNS1I_9ScaleType4KindE0ELNS_15FloatRoundStyleE2EaEENS1_15EpilogueDefaultEEEEEvvEEEEvNT_6ParamsE --------------------------
	.section	.nv.info._ZN7cutlass13device_kernelINS_4gemm6kernel13GemmUniversalIN4cute5tupleIJiiiiEEENS1_10collective13CollectiveMmaINS1_34MainloopSm90TmaGmmaWarpSpecializedILi5ENS5_IJNS4_1CILi1EEENSA_ILi8EEESB_EEENS1_35KernelTmaWarpSpecializedCooperativeEEENS5_IJNSA_ILi256EEENSA_ILi64EEENSA_ILi128EEEEEEaNS5_IJlSB_lEEEaSK_NS4_8TiledMMAINS4_8MMA_AtomIJNS4_4SM904GMMA26MMA_64x64x32_S32S8S8_SS_TNEEEENS4_6LayoutINS5_IJNSA_ILi2EEESB_SB_EEENS5_IJSB_NSA_ILi0EEESU_EEEEENS5_IJNS4_10UnderscoreESX_SX_EEEEENS4_23SM90_TMA_LOAD_MULTICASTENS4_14ComposedLayoutINS4_7SwizzleILi3ELi4ELi3EEENS4_18smem_ptr_flag_bitsILi8EEENSR_INS5_IJSC_SI_EEENS5_IJSI_SB_EEEEEEEvNS4_8identityENS4_13SM90_TMA_LOADES19_vS1A_EENS_8epilogue10collective6detail29Sm90TmaWarpSpecializedAdapterINS1E_15DefaultEpilogueIaSK_SK_NS1D_6thread17LinearCombinationIaLi1EiiLNS1I_9ScaleType4KindE0ELNS_15FloatRoundStyleE2EaEENS1_15EpilogueDefaultEEEEEvvEEEEvNT_6ParamsE,"",@"SHT_CUDA_INFO"
	.sectionflags	@""
	.align	4


	//----- nvinfo : EIATTR_CUDA_API_VERSION
	.align		4
        /*0000*/ 	.byte	0x04, 0x37
        /*0002*/ 	.short	(.L_21 - .L_20)
.L_20:
        /*0004*/ 	.word	0x00000082


	//----- nvinfo : EIATTR_KPARAM_INFO
	.align		4
.L_21:
        /*0008*/ 	.byte	0x04, 0x17
        /*000a*/ 	.short	(.L_23 - .L_22)
.L_22:
        /*000c*/ 	.word	0x00000000
        /*0010*/ 	.short	0x0000
        /*0012*/ 	.short	0x0070
        /*0014*/ 	.byte	0x00, 0xf0, 0x01, 0x10


	//----- nvinfo : EIATTR_SPARSE_MMA_MASK
	.align		4
.L_23:
        /*0018*/ 	.byte	0x03, 0x50
        /*001a*/ 	.short	0x0000


	//----- nvinfo : EIATTR_MAXREG_COUNT
	.align		4
        /*001c*/ 	.byte	0x03, 0x1b
        /*001e*/ 	.short	0x00a8


	//----- nvinfo : EIATTR_NUM_BARRIERS
	.align		4
        /*0020*/ 	.byte	0x02, 0x4c
        /*0022*/ 	.byte	0x01
	.zero		1


	//----- nvinfo : EIATTR_EXTERNS
	.align		4
        /*0024*/ 	.byte	0x04, 0x0f
        /*0026*/ 	.short	(.L_25 - .L_24)


	//   ....[0]....
	.align		4
.L_24:
        /*0028*/ 	.word	index@(__assertfail)


	//----- nvinfo : EIATTR_MERCURY_ISA_VERSION
	.align		4
.L_25:
        /*002c*/ 	.byte	0x03, 0x5f
        /*002e*/ 	.short	0x0101


	//----- nvinfo : EIATTR_INT_WARP_WIDE_INSTR_OFFSETS
	.align		4
        /*0030*/ 	.byte	0x04, 0x31
        /*0032*/ 	.short	(.L_27 - .L_26)


	//   ....[0]....
.L_26:
        /*0034*/ 	.word	0x00000440


	//   ....[1]....
        /*0038*/ 	.word	0x00000460


	//   ....[2]....
        /*003c*/ 	.word	0x00000630


	//----- nvinfo : EIATTR_COOP_GROUP_MASK_REGIDS
	.align		4
.L_27:
        /*0040*/ 	.byte	0x04, 0x29
        /*0042*/ 	.short	(.L_29 - .L_28)


	//   ....[0]....
.L_28:
        /*0044*/ 	.word	0xffffffff


	//   ....[1]....
        /*0048*/ 	.word	0xffffffff


	//   ....[2]....
        /*004c*/ 	.word	0xffffffff


	//   ....[3]....
        /*0050*/ 	.word	0xffffffff


	//   ....[4]....
        /*0054*/ 	.word	0xffffffff


	//   ....[5]....
        /*0058*/ 	.word	0xffffffff


	//----- nvinfo : EIATTR_COOP_GROUP_INSTR_OFFSETS
	.align		4
.L_29:
        /*005c*/ 	.byte	0x04, 0x28
        /*005e*/ 	.short	(.L_31 - .L_30)


	//   ....[0]....
.L_30:
        /*0060*/ 	.word	0x00000060


	//   ....[1]....
        /*0064*/ 	.word	0x00000070


	//   ....[2]....
        /*0068*/ 	.word	0x00000130


	//   ....[3]....
        /*006c*/ 	.word	0x000002f0


	//   ....[4]....
        /*0070*/ 	.word	0x000007a0


	//   ....[5]....
        /*0074*/ 	.word	0x000011e0


	//----- nvinfo : EIATTR_REG_RECONFIG
	.align		4
.L_31:
        /*0078*/ 	.byte	0x01, 0x54
	.zero		2


	//----- nvinfo : EIATTR_SYSCALL_OFFSETS
	.align		4
        /*007c*/ 	.byte	0x04, 0x46
        /*007e*/ 	.short	(.L_33 - .L_32)


	//   ....[0]....
.L_32:
        /*0080*/ 	.word	0x000013b0


	//----- nvinfo : EIATTR_MBARRIER_INSTR_OFFSETS
	.align		4
.L_33:
        /*0084*/ 	.byte	0x04, 0x39
        /*0086*/ 	.short	(.L_35 - .L_34)


	//   ....[0]....
.L_34:
        /*0088*/ 	.word	0x00000230
        /*008c*/ 	.word	0x000000ff
        /*0090*/ 	.word	0x00000000
        /*0094*/ 	.short	0x0100
        /*0096*/ 	.byte	0x08
	.zero		1


	//   ....[1]....
        /*0098*/ 	.word	0x00000240
        /*009c*/ 	.word	0x000000ff
        /*00a0*/ 	.word	0x00000028
        /*00a4*/ 	.short	0x0100
        /*00a6*/ 	.byte	0x08
	.zero		1


	//   ....[2]....
        /*00a8*/ 	.word	0x00000250
        /*00ac*/ 	.word	0x000000ff
        /*00b0*/ 	.word	0x00000008
        /*00b4*/ 	.short	0x0100
        /*00b6*/ 	.byte	0x08
	.zero		1


	//   ....[3]....
        /*00b8*/ 	.word	0x00000260
        /*00bc*/ 	.word	0x000000ff
        /*00c0*/ 	.word	0x00000030
        /*00c4*/ 	.short	0x0100
        /*00c6*/ 	.byte	0x08
	.zero		1


	//   ....[4]....
        /*00c8*/ 	.word	0x00000270
        /*00cc*/ 	.word	0x000000ff
        /*00d0*/ 	.word	0x00000010
        /*00d4*/ 	.short	0x0100
        /*00d6*/ 	.byte	0x08
	.zero		1


	//   ....[5]....
        /*00d8*/ 	.word	0x00000280
        /*00dc*/ 	.word	0x000000ff
        /*00e0*/ 	.word	0x00000038
        /*00e4*/ 	.short	0x0100
        /*00e6*/ 	.byte	0x08
	.zero		1


	//   ....[6]....
        /*00e8*/ 	.word	0x00000290
        /*00ec*/ 	.word	0x000000ff
        /*00f0*/ 	.word	0x00000018
        /*00f4*/ 	.short	0x0100
        /*00f6*/ 	.byte	0x08
	.zero		1


	//   ....[7]....
        /*00f8*/ 	.word	0x000002a0
        /*00fc*/ 	.word	0x000000ff
        /*0100*/ 	.word	0x00000040
        /*0104*/ 	.short	0x0100
        /*0106*/ 	.byte	0x08
	.zero		1


	//   ....[8]....
        /*0108*/ 	.word	0x000002b0
        /*010c*/ 	.word	0x000000ff
        /*0110*/ 	.word	0x00000020
        /*0114*/ 	.short	0x0100
        /*0116*/ 	.byte	0x08
	.zero		1


	//   ....[9]....
        /*0118*/ 	.word	0x000002c0
        /*011c*/ 	.word	0x000000ff
        /*0120*/ 	.word	0x00000048
        /*0124*/ 	.short	0x0100
        /*0126*/ 	.byte	0x08
	.zero		1


	//   ....[10]....
        /*0128*/ 	.word	0x000006b0
        /*012c*/ 	.word	0x000000ff
        /*0130*/ 	.word	0x00000060
        /*0134*/ 	.short	0x0100
        /*0136*/ 	.byte	0x06
	.zero		1


	//   ....[11]....
        /*0138*/ 	.word	0x00000740
        /*013c*/ 	.word	0x000000ff
        /*0140*/ 	.word	0x00000068
        /*0144*/ 	.short	0x0100
        /*0146*/ 	.byte	0x06
	.zero		1


	//   ....[12]....
        /*0148*/ 	.word	0x00001480
        /*014c*/ 	.word	0x00000003
        /*0150*/ 	.word	0x00000000
        /*0154*/ 	.short	0x010a
        /*0156*/ 	.byte	0x3f
	.zero		1


	//   ....[13]....
        /*0158*/ 	.word	0x000014c0
        /*015c*/ 	.word	0x00000003
        /*0160*/ 	.word	0x00000000
        /*0164*/ 	.short	0x010a
        /*0166*/ 	.byte	0x3f
	.zero		1


	//   ....[14]....
        /*0168*/ 	.word	0x00001a00
        /*016c*/ 	.word	0x00000005
        /*0170*/ 	.word	0x00000000
        /*0174*/ 	.short	0x010a
        /*0176*/ 	.byte	0x3f
	.zero		1


	//   ....[15]....
        /*0178*/ 	.word	0x00001a40
        /*017c*/ 	.word	0x00000005
        /*0180*/ 	.word	0x00000000
        /*0184*/ 	.short	0x010a
        /*0186*/ 	.byte	0x3f
	.zero		1


	//   ....[16]....
        /*0188*/ 	.word	0x00001e20
        /*018c*/ 	.word	0x00000005
        /*0190*/ 	.word	0x00000000
        /*0194*/ 	.short	0x0101
        /*0196*/ 	.byte	0x3f
	.zero		1


	//   ....[17]....
        /*0198*/ 	.word	0x00002040
        /*019c*/ 	.word	0x00000003
        /*01a0*/ 	.word	0x00000000
        /*01a4*/ 	.short	0x0101
        /*01a6*/ 	.byte	0x3f
	.zero		1


	//   ....[18]....
        /*01a8*/ 	.word	0x00006690
        /*01ac*/ 	.word	0x00000017
        /*01b0*/ 	.word	0x00000028
        /*01b4*/ 	.short	0x010a
        /*01b6*/ 	.byte	0x3f
	.zero		1


	//   ....[19]....
        /*01b8*/ 	.word	0x00006a00
        /*01bc*/ 	.word	0x00000003
        /*01c0*/ 	.word	0x00000068
        /*01c4*/ 	.short	0x0101
        /*01c6*/ 	.byte	0x3f
	.zero		1


	//   ....[20]....
        /*01c8*/ 	.word	0x00007160
        /*01cc*/ 	.word	0x00000007
        /*01d0*/ 	.word	0x00000000
        /*01d4*/ 	.short	0x010a
        /*01d6*/ 	.byte	0x3f
	.zero		1


	//   ....[21]....
        /*01d8*/ 	.word	0x000071e0
        /*01dc*/ 	.word	0x00000008
        /*01e0*/ 	.word	0x00000000
        /*01e4*/ 	.short	0x010a
        /*01e6*/ 	.byte	0x3f
	.zero		1


	//   ....[22]....
        /*01e8*/ 	.word	0x00007270
        /*01ec*/ 	.word	0x00000009
        /*01f0*/ 	.word	0x00000000
        /*01f4*/ 	.short	0x010a
        /*01f6*/ 	.byte	0x3f
	.zero		1


	//   ....[23]....
        /*01f8*/ 	.word	0x00007300
        /*01fc*/ 	.word	0x00000006
        /*0200*/ 	.word	0x00000000
        /*0204*/ 	.short	0x010a
        /*0206*/ 	.byte	0x3f
	.zero		1


	//   ....[24]....
        /*0208*/ 	.word	0x00007390
        /*020c*/ 	.word	0x00000003
        /*0210*/ 	.word	0x00000000
        /*0214*/ 	.short	0x010a
        /*0216*/ 	.byte	0x3f
	.zero		1


	//   ....[25]....
        /*0218*/ 	.word	0x000073f0
        /*021c*/ 	.word	0x00000003
        /*0220*/ 	.word	0x00000000
        /*0224*/ 	.short	0x010a
        /*0226*/ 	.byte	0x3f
	.zero		1


	//   ....[26]....
        /*0228*/ 	.word	0x00007440
        /*022c*/ 	.word	0x00000005
        /*0230*/ 	.word	0x00000000
        /*0234*/ 	.short	0x010a
        /*0236*/ 	.byte	0x3f
	.zero		1


	//   ....[27]....
        /*0238*/ 	.word	0x00007510
        /*023c*/ 	.word	0x00000017
        /*0240*/ 	.word	0x00000028
        /*0244*/ 	.short	0x010a
        /*0246*/ 	.byte	0x3f
	.zero		1


	//   ....[28]....
        /*0248*/ 	.word	0x000075e0
        /*024c*/ 	.word	0x00000007
        /*0250*/ 	.word	0x00000000
        /*0254*/ 	.short	0x010a
        /*0256*/ 	.byte	0x3f
	.zero		1


	//   ....[29]....
        /*0258*/ 	.word	0x00007630
        /*025c*/ 	.word	0x00000008
        /*0260*/ 	.word	0x00000000
        /*0264*/ 	.short	0x010a
        /*0266*/ 	.byte	0x3f
	.zero		1


	//   ....[30]....
        /*0268*/ 	.word	0x00007680
        /*026c*/ 	.word	0x00000009
        /*0270*/ 	.word	0x00000000
        /*0274*/ 	.short	0x010a
        /*0276*/ 	.byte	0x3f
	.zero		1


	//   ....[31]....
        /*0278*/ 	.word	0x000076d0
        /*027c*/ 	.word	0x00000006
        /*0280*/ 	.word	0x00000000
        /*0284*/ 	.short	0x010a
        /*0286*/ 	.byte	0x3f
	.zero		1


	//----- nvinfo : EIATTR_NUM_MBARRIERS
	.align		4
.L_35:
        /*0288*/ 	.byte	0x03, 0x38
        /*028a*/ 	.short	0x000c


	//----- nvinfo : EIATTR_EXIT_INSTR_OFFSETS
	.align		4
        /*028c*/ 	.byte	0x04, 0x1c
        /*028e*/ 	.short	(.L_37 - .L_36)


	//   ....[0]....
.L_36:
        /*0290*/ 	.word	0x00000900


	//   ....[1]....
        /*0294*/ 	.word	0x00001120


	//   ....[2]....
        /*0298*/ 	.word	0x00005da0


	//   ....[3]....
        /*029c*/ 	.word	0x00006300


	//   ....[4]....
        /*02a0*/ 	.word	0x000073e0


	//----- nvinfo : EIATTR_MAX_THREADS
	.align		4
.L_37:
        /*02a4*/ 	.byte	0x04, 0x05
        /*02a6*/ 	.short	(.L_39 - .L_38)
.L_38:
        /*02a8*/ 	.word	0x00000180
        /*02ac*/ 	.word	0x00000001
        /*02b0*/ 	.word	0x00000001


	//----- nvinfo : EIATTR_CRS_STACK_SIZE
	.align		4
.L_39:
        /*02b4*/ 	.byte	0x04, 0x1e
        /*02b6*/ 	.short	(.L_41 - .L_40)
.L_40:
        /*02b8*/ 	.word	0x00000000


	//----- nvinfo : EIATTR_CBANK_PARAM_SIZE
	.align		4
.L_41:
        /*02bc*/ 	.byte	0x03, 0x19
        /*02be*/ 	.short	0x0470


	//----- nvinfo : EIATTR_PARAM_CBANK
	.align		4
        /*02c0*/ 	.byte	0x04, 0x0a
        /*02c2*/ 	.short	(.L_43 - .L_42)
	.align		4
.L_42:
        /*02c4*/ 	.word	index@(.nv.constant0._ZN7cutlass13device_kernelINS_4gemm6kernel13GemmUniversalIN4cute5tupleIJiiiiEEENS1_10collective13CollectiveMmaINS1_34MainloopSm90TmaGmmaWarpSpecializedILi5ENS5_IJNS4_1CILi1EEENSA_ILi8EEESB_EEENS1_35KernelTmaWarpSpecializedCooperativeEEENS5_IJNSA_ILi256EEENSA_ILi64EEENSA_ILi128EEEEEEaNS5_IJlSB_lEEEaSK_NS4_8TiledMMAINS4_8MMA_AtomIJNS4_4SM904GMMA26MMA_64x64x32_S32S8S8_SS_TNEEEENS4_6LayoutINS5_IJNSA_ILi2EEESB_SB_EEENS5_IJSB_NSA_ILi0EEESU_EEEEENS5_IJNS4_10UnderscoreESX_SX_EEEEENS4_23SM90_TMA_LOAD_MULTICASTENS4_14ComposedLayoutINS4_7SwizzleILi3ELi4ELi3EEENS4_18smem_ptr_flag_bitsILi8EEENSR_INS5_IJSC_SI_EEENS5_IJSI_SB_EEEEEEEvNS4_8identityENS4_13SM90_TMA_LOADES19_vS1A_EENS_8epilogue10collective6detail29Sm90TmaWarpSpecializedAdapterINS1E_15DefaultEpilogueIaSK_SK_NS1D_6thread17LinearCombinationIaLi1EiiLNS1I_9ScaleType4KindE0ELNS_15FloatRoundStyleE2EaEENS1_15EpilogueDefaultEEEEEvvEEEEvNT_6ParamsE)
        /*02c8*/ 	.short	0x0210
        /*02ca*/ 	.short	0x0470


	//----- nvinfo : EIATTR_SW_WAR
	.align		4
.L_43:
        /*02cc*/ 	.byte	0x04, 0x36
        /*02ce*/ 	.short	(.L_45 - .L_44)
.L_44:
        /*02d0*/ 	.word	0x00000008
.L_45:


//--------------------- .nv.callgraph             --------------------------
	.section	.nv.callgraph,"",@"SHT_CUDA_CALLGRAPH"
	.align	4
	.sectionentsize	8
	.align		4
        /*0000*/ 	.word	0x00000000
	.align		4
        /*0004*/ 	.word	0xffffffff
	.align		4
        /*0008*/ 	.word	index@(_ZN7cutlass13device_kernelINS_4gemm6kernel13GemmUniversalIN4cute5tupleIJiiiiEEENS1_10collective13CollectiveMmaINS1_34MainloopSm90TmaGmmaWarpSpecializedILi5ENS5_IJNS4_1CILi1EEENSA_ILi8EEESB_EEENS1_35KernelTmaWarpSpecializedCooperativeEEENS5_IJNSA_ILi256EEENSA_ILi64EEENSA_ILi128EEEEEEaNS5_IJlSB_lEEEaSK_NS4_8TiledMMAINS4_8MMA_AtomIJNS4_4SM904GMMA26MMA_64x64x32_S32S8S8_SS_TNEEEENS4_6LayoutINS5_IJNSA_ILi2EEESB_SB_EEENS5_IJSB_NSA_ILi0EEESU_EEEEENS5_IJNS4_10UnderscoreESX_SX_EEEEENS4_23SM90_TMA_LOAD_MULTICASTENS4_14ComposedLayoutINS4_7SwizzleILi3ELi4ELi3EEENS4_18smem_ptr_flag_bitsILi8EEENSR_INS5_IJSC_SI_EEENS5_IJSI_SB_EEEEEEEvNS4_8identityENS4_13SM90_TMA_LOADES19_vS1A_EENS_8epilogue10collective6detail29Sm90TmaWarpSpecializedAdapterINS1E_15DefaultEpilogueIaSK_SK_NS1D_6thread17LinearCombinationIaLi1EiiLNS1I_9ScaleType4KindE0ELNS_15FloatRoundStyleE2EaEENS1_15EpilogueDefaultEEEEEvvEEEEvNT_6ParamsE)
	.align		4
        /*000c*/ 	.word	index@(__assertfail)
	.align		4
        /*0010*/ 	.word	0x00000000
	.align		4
        /*0014*/ 	.word	0xfffffffe
	.align		4
        /*0018*/ 	.word	0x00000000
	.align		4
        /*001c*/ 	.word	0xfffffffd
	.align		4
        /*0020*/ 	.word	0x00000000
	.align		4
        /*0024*/ 	.word	0xfffffffc


//--------------------- .nv.constant4             --------------------------
	.section	.nv.constant4,"a",@progbits
	.align	8
	.align		8
.nv.constant4:
        /*0000*/ 	.dword	__assertfail
	.align		8
        /*0008*/ 	.dword	__unnamed_1
	.align		8
        /*0010*/ 	.dword	_ZN40_INTERNAL_c7ee66b8_4_k_cu_96471c6b_239114cuda3std3__45__cpo5beginE
	.align		8
        /*0018*/ 	.dword	_ZN40_INTERNAL_c7ee66b8_4_k_cu_96471c6b_239114cuda3std3__45__cpo3endE
	.align		8
        /*0020*/ 	.dword	_ZN40_INTERNAL_c7ee66b8_4_k_cu_96471c6b_239114cuda3std3__45__cpo6cbeginE
	.align		8
        /*0028*/ 	.dword	_ZN40_INTERNAL_c7ee66b8_4_k_cu_96471c6b_239114cuda3std3__45__cpo4cendE
	.align		8
        /*0030*/ 	.dword	_ZN40_INTERNAL_c7ee66b8_4_k_cu_96471c6b_239114cuda3std3__442_GLOBAL__N__c7ee66b8_4_k_cu_96471c6b_239116ignoreE
	.align		8
        /*0038*/ 	.dword	_ZN40_INTERNAL_c7ee66b8_4_k_cu_96471c6b_239114cuda3std3__419piecewise_constructE
	.align		8
        /*0040*/ 	.dword	_ZN40_INTERNAL_c7ee66b8_4_k_cu_96471c6b_239114cuda3std3__48in_placeE
	.align		8
        /*0048*/ 	.dword	_ZN40_INTERNAL_c7ee66b8_4_k_cu_96471c6b_239114cuda3std6ranges3__45__cpo4swapE
	.align		8
        /*0050*/ 	.dword	_ZN40_INTERNAL_c7ee66b8_4_k_cu_96471c6b_239114cuda3std6ranges3__45__cpo9iter_moveE
	.align		8
        /*0058*/ 	.dword	_ZN40_INTERNAL_c7ee66b8_4_k_cu_96471c6b_239114cute7productE
	.align		8
        /*0060*/ 	.dword	_ZN40_INTERNAL_c7ee66b8_4_k_cu_96471c6b_239114cute1_E
	.align		8
        /*0068*/ 	.dword	$str$22
	.align		8
        /*0070*/ 	.dword	$str$23


//--------------------- .text._ZN7cutlass13device_kernelINS_4gemm6kernel13GemmUniversalIN4cute5tupleIJiiiiEEENS1_10collective13CollectiveMmaINS1_34MainloopSm90TmaGmmaWarpSpecializedILi5ENS5_IJNS4_1CILi1EEENSA_ILi8EEESB_EEENS1_35KernelTmaWarpSpecializedCooperativeEEENS5_IJNSA_ILi256EEENSA_ILi64EEENSA_ILi128EEEEEEaNS5_IJlSB_lEEEaSK_NS4_8TiledMMAINS4_8MMA_AtomIJNS4_4SM904GMMA26MMA_64x64x32_S32S8S8_SS_TNEEEENS4_6LayoutINS5_IJNSA_ILi2EEESB_SB_EEENS5_IJSB_NSA_ILi0EEESU_EEEEENS5_IJNS4_10UnderscoreESX_SX_EEEEENS4_23SM90_TMA_LOAD_MULTICASTENS4_14ComposedLayoutINS4_7SwizzleILi3ELi4ELi3EEENS4_18smem_ptr_flag_bitsILi8EEENSR_INS5_IJSC_SI_EEENS5_IJSI_SB_EEEEEEEvNS4_8identityENS4_13SM90_TMA_LOADES19_vS1A_EENS_8epilogue10collective6detail29Sm90TmaWarpSpecializedAdapterINS1E_15DefaultEpilogueIaSK_SK_NS1D_6thread17LinearCombinationIaLi1EiiLNS1I_9ScaleType4KindE0ELNS_15FloatRoundStyleE2EaEENS1_15EpilogueDefaultEEEEEvvEEEEvNT_6ParamsE --------------------------
	.section	.text._ZN7cutlass13device_kernelINS_4gemm6kernel13GemmUniversalIN4cute5tupleIJiiiiEEENS1_10collective13CollectiveMmaINS1_34MainloopSm90TmaGmmaWarpSpecializedILi5ENS5_IJNS4_1CILi1EEENSA_ILi8EEESB_EEENS1_35KernelTmaWarpSpecializedCooperativeEEENS5_IJNSA_ILi256EEENSA_ILi64EEENSA_ILi128EEEEEEaNS5_IJlSB_lEEEaSK_NS4_8TiledMMAINS4_8MMA_AtomIJNS4_4SM904GMMA26MMA_64x64x32_S32S8S8_SS_TNEEEENS4_6LayoutINS5_IJNSA_ILi2EEESB_SB_EEENS5_IJSB_NSA_ILi0EEESU_EEEEENS5_IJNS4_10UnderscoreESX_SX_EEEEENS4_23SM90_TMA_LOAD_MULTICASTENS4_14ComposedLayoutINS4_7SwizzleILi3ELi4ELi3EEENS4_18smem_ptr_flag_bitsILi8EEENSR_INS5_IJSC_SI_EEENS5_IJSI_SB_EEEEEEEvNS4_8identityENS4_13SM90_TMA_LOADES19_vS1A_EENS_8epilogue10collective6detail29Sm90TmaWarpSpecializedAdapterINS1E_15DefaultEpilogueIaSK_SK_NS1D_6thread17LinearCombinationIaLi1EiiLNS1I_9ScaleType4KindE0ELNS_15FloatRoundStyleE2EaEENS1_15EpilogueDefaultEEEEEvvEEEEvNT_6ParamsE,"ax",@progbits
	.align	128
.text._ZN7cutlass13device_kernelINS_4gemm6kernel13GemmUniversalIN4cute5tupleIJiiiiEEENS1_10collective13CollectiveMmaINS1_34MainloopSm90TmaGmmaWarpSpecializedILi5ENS5_IJNS4_1CILi1EEENSA_ILi8EEESB_EEENS1_35KernelTmaWarpSpecializedCooperativeEEENS5_IJNSA_ILi256EEENSA_ILi64EEENSA_ILi128EEEEEEaNS5_IJlSB_lEEEaSK_NS4_8TiledMMAINS4_8MMA_AtomIJNS4_4SM904GMMA26MMA_64x64x32_S32S8S8_SS_TNEEEENS4_6LayoutINS5_IJNSA_ILi2EEESB_SB_EEENS5_IJSB_NSA_ILi0EEESU_EEEEENS5_IJNS4_10UnderscoreESX_SX_EEEEENS4_23SM90_TMA_LOAD_MULTICASTENS4_14ComposedLayoutINS4_7SwizzleILi3ELi4ELi3EEENS4_18smem_ptr_flag_bitsILi8EEENSR_INS5_IJSC_SI_EEENS5_IJSI_SB_EEEEEEEvNS4_8identityENS4_13SM90_TMA_LOADES19_vS1A_EENS_8epilogue10collective6detail29Sm90TmaWarpSpecializedAdapterINS1E_15DefaultEpilogueIaSK_SK_NS1D_6thread17LinearCombinationIaLi1EiiLNS1I_9ScaleType4KindE0ELNS_15FloatRoundStyleE2EaEENS1_15EpilogueDefaultEEEEEvvEEEEvNT_6ParamsE:
        .type           _ZN7cutlass13device_kernelINS_4gemm6kernel13GemmUniversalIN4cute5tupleIJiiiiEEENS1_10collective13CollectiveMmaINS1_34MainloopSm90TmaGmmaWarpSpecializedILi5ENS5_IJNS4_1CILi1EEENSA_ILi8EEESB_EEENS1_35KernelTmaWarpSpecializedCooperativeEEENS5_IJNSA_ILi256EEENSA_ILi64EEENSA_ILi128EEEEEEaNS5_IJlSB_lEEEaSK_NS4_8TiledMMAINS4_8MMA_AtomIJNS4_4SM904GMMA26MMA_64x64x32_S32S8S8_SS_TNEEEENS4_6LayoutINS5_IJNSA_ILi2EEESB_SB_EEENS5_IJSB_NSA_ILi0EEESU_EEEEENS5_IJNS4_10UnderscoreESX_SX_EEEEENS4_23SM90_TMA_LOAD_MULTICASTENS4_14ComposedLayoutINS4_7SwizzleILi3ELi4ELi3EEENS4_18smem_ptr_flag_bitsILi8EEENSR_INS5_IJSC_SI_EEENS5_IJSI_SB_EEEEEEEvNS4_8identityENS4_13SM90_TMA_LOADES19_vS1A_EENS_8epilogue10collective6detail29Sm90TmaWarpSpecializedAdapterINS1E_15DefaultEpilogueIaSK_SK_NS1D_6thread17LinearCombinationIaLi1EiiLNS1I_9ScaleType4KindE0ELNS_15FloatRoundStyleE2EaEENS1_15EpilogueDefaultEEEEEvvEEEEvNT_6ParamsE,@function
        .size           _ZN7cutlass13device_kernelINS_4gemm6kernel13GemmUniversalIN4cute5tupleIJiiiiEEENS1_10collective13CollectiveMmaINS1_34MainloopSm90TmaGmmaWarpSpecializedILi5ENS5_IJNS4_1CILi1EEENSA_ILi8EEESB_EEENS1_35KernelTmaWarpSpecializedCooperativeEEENS5_IJNSA_ILi256EEENSA_ILi64EEENSA_ILi128EEEEEEaNS5_IJlSB_lEEEaSK_NS4_8TiledMMAINS4_8MMA_AtomIJNS4_4SM904GMMA26MMA_64x64x32_S32S8S8_SS_TNEEEENS4_6LayoutINS5_IJNSA_ILi2EEESB_SB_EEENS5_IJSB_NSA_ILi0EEESU_EEEEENS5_IJNS4_10UnderscoreESX_SX_EEEEENS4_23SM90_TMA_LOAD_MULTICASTENS4_14ComposedLayoutINS4_7SwizzleILi3ELi4ELi3EEENS4_18smem_ptr_flag_bitsILi8EEENSR_INS5_IJSC_SI_EEENS5_IJSI_SB_EEEEEEEvNS4_8identityENS4_13SM90_TMA_LOADES19_vS1A_EENS_8epilogue10collective6detail29Sm90TmaWarpSpecializedAdapterINS1E_15DefaultEpilogueIaSK_SK_NS1D_6thread17LinearCombinationIaLi1EiiLNS1I_9ScaleType4KindE0ELNS_15FloatRoundStyleE2EaEENS1_15EpilogueDefaultEEEEEvvEEEEvNT_6ParamsE,(.L_x_205 - _ZN7cutlass13device_kernelINS_4gemm6kernel13GemmUniversalIN4cute5tupleIJiiiiEEENS1_10collective13CollectiveMmaINS1_34MainloopSm90TmaGmmaWarpSpecializedILi5ENS5_IJNS4_1CILi1EEENSA_ILi8EEESB_EEENS1_35KernelTmaWarpSpecializedCooperativeEEENS5_IJNSA_ILi256EEENSA_ILi64EEENSA_ILi128EEEEEEaNS5_IJlSB_lEEEaSK_NS4_8TiledMMAINS4_8MMA_AtomIJNS4_4SM904GMMA26MMA_64x64x32_S32S8S8_SS_TNEEEENS4_6LayoutINS5_IJNSA_ILi2EEESB_SB_EEENS5_IJSB_NSA_ILi0EEESU_EEEEENS5_IJNS4_10UnderscoreESX_SX_EEEEENS4_23SM90_TMA_LOAD_MULTICASTENS4_14ComposedLayoutINS4_7SwizzleILi3ELi4ELi3EEENS4_18smem_ptr_flag_bitsILi8EEENSR_INS5_IJSC_SI_EEENS5_IJSI_SB_EEEEEEEvNS4_8identityENS4_13SM90_TMA_LOADES19_vS1A_EENS_8epilogue10collective6detail29Sm90TmaWarpSpecializedAdapterINS1E_15DefaultEpilogueIaSK_SK_NS1D_6thread17LinearCombinationIaLi1EiiLNS1I_9ScaleType4KindE0ELNS_15FloatRoundStyleE2EaEENS1_15EpilogueDefaultEEEEEvvEEEEvNT_6ParamsE)
        .other          _ZN7cutlass13device_kernelINS_4gemm6kernel13GemmUniversalIN4cute5tupleIJiiiiEEENS1_10collective13CollectiveMmaINS1_34MainloopSm90TmaGmmaWarpSpecializedILi5ENS5_IJNS4_1CILi1EEENSA_ILi8EEESB_EEENS1_35KernelTmaWarpSpecializedCooperativeEEENS5_IJNSA_ILi256EEENSA_ILi64EEENSA_ILi128EEEEEEaNS5_IJlSB_lEEEaSK_NS4_8TiledMMAINS4_8MMA_AtomIJNS4_4SM904GMMA26MMA_64x64x32_S32S8S8_SS_TNEEEENS4_6LayoutINS5_IJNSA_ILi2EEESB_SB_EEENS5_IJSB_NSA_ILi0EEESU_EEEEENS5_IJNS4_10UnderscoreESX_SX_EEEEENS4_23SM90_TMA_LOAD_MULTICASTENS4_14ComposedLayoutINS4_7SwizzleILi3ELi4ELi3EEENS4_18smem_ptr_flag_bitsILi8EEENSR_INS5_IJSC_SI_EEENS5_IJSI_SB_EEEEEEEvNS4_8identityENS4_13SM90_TMA_LOADES19_vS1A_EENS_8epilogue10collective6detail29Sm90TmaWarpSpecializedAdapterINS1E_15DefaultEpilogueIaSK_SK_NS1D_6thread17LinearCombinationIaLi1EiiLNS1I_9ScaleType4KindE0ELNS_15FloatRoundStyleE2EaEENS1_15EpilogueDefaultEEEEEvvEEEEvNT_6ParamsE,@"STO_CUDA_ENTRY STV_DEFAULT"
_ZN7cutlass13device_kernelINS_4gemm6kernel13GemmUniversalIN4cute5tupleIJiiiiEEENS1_10collective13CollectiveMmaINS1_34MainloopSm90TmaGmmaWarpSpecializedILi5ENS5_IJNS4_1CILi1EEENSA_ILi8EEESB_EEENS1_35KernelTmaWarpSpecializedCooperativeEEENS5_IJNSA_ILi256EEENSA_ILi64EEENSA_ILi128EEEEEEaNS5_IJlSB_lEEEaSK_NS4_8TiledMMAINS4_8MMA_AtomIJNS4_4SM904GMMA26MMA_64x64x32_S32S8S8_SS_TNEEEENS4_6LayoutINS5_IJNSA_ILi2EEESB_SB_EEENS5_IJSB_NSA_ILi0EEESU_EEEEENS5_IJNS4_10UnderscoreESX_SX_EEEEENS4_23SM90_TMA_LOAD_MULTICASTENS4_14ComposedLayoutINS4_7SwizzleILi3ELi4ELi3EEENS4_18smem_ptr_flag_bitsILi8EEENSR_INS5_IJSC_SI_EEENS5_IJSI_SB_EEEEEEEvNS4_8identityENS4_13SM90_TMA_LOADES19_vS1A_EENS_8epilogue10collective6detail29Sm90TmaWarpSpecializedAdapterINS1E_15DefaultEpilogueIaSK_SK_NS1D_6thread17LinearCombinationIaLi1EiiLNS1I_9ScaleType4KindE0ELNS_15FloatRoundStyleE2EaEENS1_15EpilogueDefaultEEEEEvvEEEEvNT_6ParamsE:
[----:B------:R-:W0:Y:S01]  /*0000*/  LDC R1, c[0x0][0x28] ;  /* 0x00000a00ff017b82 */ /* 0x000e220000000800 */
[----:B------:R-:W1:Y:S01]  /*0010*/  S2R R18, SR_TID.X ;  /* 0x0000000000127919 */ /* 0x000e620000002100 */
[----:B------:R-:W-:Y:S01]  /*0020*/  ELECT P0, URZ, PT ;  /* 0x00000000003f782f */ /* 0x000fe20003800000 */
[----:B------:R-:W-:Y:S01]  /*0030*/  BSSY B0, `(.L_x_0) ;  /* 0x000000f000007945 */ /* 0x000fe20003800000 */
[--C-:B-1----:R-:W-:Y:S02]  /*0040*/  SHF.R.U32.HI R0, RZ, 0x5, R18.reuse ;  /* 0x00000005ff007819 */ /* 0x102fe40000011612 */
[----:B------:R-:W-:-:S03]  /*0050*/  SHF.R.U32.HI R3, RZ, 0x7, R18 ;  /* 0x00000007ff037819 */ /* 0x000fc60000011612 */
[----:B------:R-:W1:Y:S04]  /*0060*/  SHFL.IDX PT, R2, R0, RZ, 0x1f ;  /* 0x00001fff00027589 */ /* 0x000e6800000e0000 */
[----:B------:R2:W3:Y:S01]  /*0070*/  SHFL.IDX PT, R5, R3, RZ, 0x1f ;  /* 0x00001fff03057589 */ /* 0x0004e200000e0000 */
[----:B-1----:R-:W-:-:S13]  /*0080*/  ISETP.NE.OR P0, PT, R2, RZ, !P0 ;  /* 0x000000ff0200720c */ /* 0x002fda0004705670 */
[----:B0-23--:R-:W-:Y:S05]  /*0090*/  @P0 BRA `(.L_x_1) ;  /* 0x0000000000200947 */ /* 0x00dfea0003800000 */
[----:B------:R-:W-:Y:S02]  /*00a0*/  ULDC.64 UR4, c[0x0][0x198] ;  /* 0x0000660000047ab9 */ /* 0x000fe40000000a00 */
[----:B------:R-:W-:Y:S02]  /*00b0*/  UIADD3 UR6, UP0, UR4, 0xf0, URZ ;  /* 0x000000f004067890 */ /* 0x000fe4000ff1e03f */
[----:B------:R-:W-:Y:S02]  /*00c0*/  UIADD3 UR4, UP1, UR4, 0x1f0, URZ ;  /* 0x000001f004047890 */ /* 0x000fe4000ff3e03f */
[----:B------:R-:W-:Y:S02]  /*00d0*/  UIADD3.X UR7, URZ, UR5, URZ, UP0, !UPT ;  /* 0x000000053f077290 */ /* 0x000fe400087fe43f */
[----:B------:R-:W-:-:S07]  /*00e0*/  UIADD3.X UR5, URZ, UR5, URZ, UP1, !UPT ;  /* 0x000000053f057290 */ /* 0x000fce0008ffe43f */
[----:B------:R0:W-:Y:S02]  /*00f0*/  UTMACCTL.PF [UR6] ;  /* 0x00000000060079b9 */ /* 0x0001e40008040000 */
[----:B------:R0:W-:Y:S02]  /*0100*/  UTMACCTL.PF [UR4] ;  /* 0x00000000040079b9 */ /* 0x0001e40008040000 */
[----:B0-----:R-:W-:Y:S01]  /*0110*/  NOP ;  /* 0x0000000000007918 */ /* 0x001fe20000000000 */
.L_x_1:
[----:B------:R-:W-:Y:S05]  /*0120*/  BSYNC B0 ;  /* 0x0000000000007941 */ /* 0x000fea0003800000 */
.L_x_0:
[----:B------:R-:W0:Y:S02]  /*0130*/  SHFL.IDX PT, R3, R0, RZ, 0x1f ;  /* 0x00001fff00037589 */ /* 0x000e2400000e0000 */
[----:B0-----:R-:W-:-:S13]  /*0140*/  ISETP.NE.AND P0, PT, R3, RZ, PT ;  /* 0x000000ff0300720c */ /* 0x001fda0003f05270 */
[----:B------:R-:W-:Y:S05]  /*0150*/  @P0 BRA `(.L_x_2) ;  /* 0x0000000000600947 */ /* 0x000fea0003800000 */
[----:B------:R-:W0:Y:S01]  /*0160*/  S2UR UR8, SR_CgaCtaId ;  /* 0x00000000000879c3 */ /* 0x000e220000008800 */
[----:B------:R-:W-:Y:S01]  /*0170*/  UMOV UR4, 0x400 ;  /* 0x0000040000047882 */ /* 0x000fe20000000000 */
[----:B------:R-:W-:Y:S01]  /*0180*/  UMOV UR5, 0x1 ;  /* 0x0000000100057882 */ /* 0x000fe20000000000 */
[----:B------:R-:W-:Y:S01]  /*0190*/  UMOV UR6, 0x10 ;  /* 0x0000001000067882 */ /* 0x000fe20000000000 */
[----:B------:R-:W-:Y:S01]  /*01a0*/  ELECT P0, URZ, PT ;  /* 0x00000000003f782f */ /* 0x000fe20003800000 */
[----:B------:R-:W-:-:S04]  /*01b0*/  UIADD3 UR6, -UR6, 0x100000, URZ ;  /* 0x0010000006067890 */ /* 0x000fc8000fffe13f */
[----:B------:R-:W-:Y:S02]  /*01c0*/  USHF.L.U32 UR7, UR6, 0xb, URZ ;  /* 0x0000000b06077899 */ /* 0x000fe4000800063f */
[----:B------:R-:W-:Y:S02]  /*01d0*/  USHF.L.U32 UR6, UR6, 0x1, URZ ;  /* 0x0000000106067899 */ /* 0x000fe4000800063f */
[----:B0-----:R-:W-:Y:S02]  /*01e0*/  ULEA UR8, UR8, UR4, 0x18 ;  /* 0x0000000408087291 */ /* 0x001fe4000f8ec03f */
[----:B------:R-:W-:-:S04]  /*01f0*/  UIADD3 UR4, -UR5, 0x100000, URZ ;  /* 0x0010000005047890 */ /* 0x000fc8000fffe13f */
[----:B------:R-:W-:Y:S02]  /*0200*/  USHF.L.U32 UR5, UR4, 0xb, URZ ;  /* 0x0000000b04057899 */ /* 0x000fe4000800063f */
[----:B------:R-:W-:Y:S01]  /*0210*/  USHF.L.U32 UR4, UR4, 0x1, URZ ;  /* 0x0000000104047899 */ /* 0x000fe2000800063f */
[----:B------:R-:W0:Y:S11]  /*0220*/  FENCE.VIEW.ASYNC.S ;  /* 0x00000000000073c6 */ /* 0x000e360000000000 */
[----:B0-----:R0:W1:Y:S01]  /*0230*/  SYNCS.EXCH.64 URZ, [UR8], UR4 ;  /* 0x00000004083f75b2 */ /* 0x0010620008000100 */
[----:B------:R0:W2:Y:S01]  /*0240*/  SYNCS.EXCH.64 URZ, [UR8+0x28], UR6 ;  /* 0x00002806083f75b2 */ /* 0x0000a20008000100 */
[----:B------:R0:W3:Y:S01]  /*0250*/  SYNCS.EXCH.64 URZ, [UR8+0x8], UR4 ;  /* 0x00000804083f75b2 */ /* 0x0000e20008000100 */
[----:B------:R0:W4:Y:S01]  /*0260*/  SYNCS.EXCH.64 URZ, [UR8+0x30], UR6 ;  /* 0x00003006083f75b2 */ /* 0x0001220008000100 */
[----:B------:R0:W0:Y:S01]  /*0270*/  SYNCS.EXCH.64 URZ, [UR8+0x10], UR4 ;  /* 0x00001004083f75b2 */ /* 0x0000220008000100 */
[----:B------:R0:W0:Y:S01]  /*0280*/  SYNCS.EXCH.64 URZ, [UR8+0x38], UR6 ;  /* 0x00003806083f75b2 */ /* 0x0000220008000100 */
[----:B------:R0:W0:Y:S01]  /*0290*/  SYNCS.EXCH.64 URZ, [UR8+0x18], UR4 ;  /* 0x00001804083f75b2 */ /* 0x0000220008000100 */
[----:B------:R0:W0:Y:S01]  /*02a0*/  SYNCS.EXCH.64 URZ, [UR8+0x40], UR6 ;  /* 0x00004006083f75b2 */ /* 0x0000220008000100 */
[----:B------:R0:W0:Y:S01]  /*02b0*/  SYNCS.EXCH.64 URZ, [UR8+0x20], UR4 ;  /* 0x00002004083f75b2 */ /* 0x0000220008000100 */
[----:B------:R0:W0:Y:S01]  /*02c0*/  SYNCS.EXCH.64 URZ, [UR8+0x48], UR6 ;  /* 0x00004806083f75b2 */ /* 0x0000220008000100 */
[----:B------:R-:W-:Y:S01]  /*02d0*/  NOP ;  /* 0x0000000000007918 */ /* 0x000fe20000000000 */
.L_x_2:
[----:B------:R-:W-:Y:S01]  /*02e0*/  SHF.R.S32.HI R7, RZ, 0x1f, R18 ;  /* 0x0000001fff077819 */ /* 0x000fe20000011412 */
[----:B------:R-:W5:Y:S01]  /*02f0*/  SHFL.IDX PT, R0, R0, RZ, 0x1f ;  /* 0x00001fff00007589 */ /* 0x000f6200000e0000 */
[----:B0-----:R-:W0:Y:S01]  /*0300*/  S2UR UR8, SR_CTAID.X ;  /* 0x00000000000879c3 */ /* 0x001e220000002500 */
[----:B------:R-:W-:Y:S02]  /*0310*/  ELECT P0, URZ, PT ;  /* 0x00000000003f782f */ /* 0x000fe40003800000 */
[----:B------:R-:W-:Y:S01]  /*0320*/  LEA.HI R7, R7, R18, RZ, 0x7 ;  /* 0x0000001207077211 */ /* 0x000fe200078f38ff */
[----:B------:R-:W1:Y:S01]  /*0330*/  S2R R4, SR_CTAID.Y ;  /* 0x0000000000047919 */ /* 0x000e620000002600 */
[----:B------:R-:W-:Y:S01]  /*0340*/  ULDC UR4, c[0x0][0x154] ;  /* 0x0000550000047ab9 */ /* 0x000fe20000000800 */
[----:B------:R-:W-:Y:S01]  /*0350*/  NOP ;  /* 0x0000000000007918 */ /* 0x000fe20000000000 */
[----:B------:R-:W-:Y:S01]  /*0360*/  LOP3.LUT R7, R7, 0xffffff80, RZ, 0xc0, !PT ;  /* 0xffffff8007077812 */ /* 0x000fe200078ec0ff */
[----:B------:R-:W-:Y:S01]  /*0370*/  NOP ;  /* 0x0000000000007918 */ /* 0x000fe20000000000 */
[----:B------:R-:W2:Y:S03]  /*0380*/  LDC R12, c[0x0][0x140] ;  /* 0x00005000ff0c7b82 */ /* 0x000ea60000000800 */
[----:B------:R-:W-:-:S05]  /*0390*/  IMAD.IADD R7, R18, 0x1, -R7 ;  /* 0x0000000112077824 */ /* 0x000fca00078e0a07 */
[----:B------:R-:W-:Y:S02]  /*03a0*/  SHF.R.S32.HI R6, RZ, 0x1f, R7 ;  /* 0x0000001fff067819 */ /* 0x000fe40000011407 */
[----:B------:R-:W-:Y:S02]  /*03b0*/  LOP3.LUT P2, RZ, R7, 0x7, RZ, 0xc0, !PT ;  /* 0x0000000707ff7812 */ /* 0x000fe4000784c0ff */
[----:B------:R-:W-:Y:S02]  /*03c0*/  LEA.HI R6, R6, R7, RZ, 0x3 ;  /* 0x0000000706067211 */ /* 0x000fe400078f18ff */
[----:B-----5:R-:W-:Y:S02]  /*03d0*/  ISETP.NE.OR P0, PT, R0, RZ, !P0 ;  /* 0x000000ff0000720c */ /* 0x020fe40004705670 */
[--C-:B------:R-:W-:Y:S02]  /*03e0*/  SHF.R.S32.HI R0, RZ, 0x3, R6.reuse ;  /* 0x00000003ff007819 */ /* 0x100fe40000011406 */
[----:B------:R-:W-:-:S02]  /*03f0*/  SHF.R.S32.HI R9, RZ, 0x1f, R6 ;  /* 0x0000001fff097819 */ /* 0x000fc40000011406 */
[----:B------:R-:W-:Y:S02]  /*0400*/  SHF.R.S32.HI R6, RZ, 0x1f, R3 ;  /* 0x0000001fff067819 */ /* 0x000fe40000011403 */
[----:B------:R-:W-:Y:S02]  /*0410*/  LEA.HI R9, R9, R0, RZ, 0x2 ;  /* 0x0000000009097211 */ /* 0x000fe400078f10ff */
[----:B------:R-:W-:Y:S02]  /*0420*/  LEA.HI R6, R6, R3, RZ, 0x2 ;  /* 0x0000000306067211 */ /* 0x000fe400078f10ff */
[----:B-1----:R-:W-:Y:S01]  /*0430*/  I2FP.F32.U32 R8, R4 ;  /* 0x0000000400087245 */ /* 0x002fe20000201000 */
[----:B------:R-:W-:Y:S01]  /*0440*/  VOTEU.ALL UP0, P0 ;  /* 0x00000000003f7886 */ /* 0x000fe20000000000 */
[----:B------:R-:W-:Y:S01]  /*0450*/  LOP3.LUT R6, R6, 0x3ffffffc, RZ, 0xc0, !PT ;  /* 0x3ffffffc06067812 */ /* 0x000fe200078ec0ff */
[----:B------:R-:W-:Y:S01]  /*0460*/  VOTEU.ALL UP1, P0 ;  /* 0x00000000003f7886 */ /* 0x000fe20000020000 */
[----:B------:R-:W-:Y:S01]  /*0470*/  LOP3.LUT R9, R9, 0xfffffffc, RZ, 0xc0, !PT ;  /* 0xfffffffc09097812 */ /* 0x000fe200078ec0ff */
[----:B------:R-:W-:Y:S01]  /*0480*/  FMUL R10, R8, UR4 ;  /* 0x00000004080a7c20 */ /* 0x000fe20008400000 */
[----:B------:R-:W1:Y:S01]  /*0490*/  @!UP0 S2UR UR7, SR_CgaCtaId ;  /* 0x00000000000789c3 */ /* 0x000e620000008800 */
[----:B------:R-:W-:Y:S01]  /*04a0*/  IMAD.IADD R11, R3, 0x1, -R6 ;  /* 0x00000001030b7824 */ /* 0x000fe200078e0a06 */
[----:B0-----:R-:W-:Y:S01]  /*04b0*/  I2FP.F32.U32 R6, UR8 ;  /* 0x0000000800067c45 */ /* 0x001fe20008201000 */
[----:B------:R-:W-:Y:S01]  /*04c0*/  IMAD.IADD R0, R0, 0x1, -R9 ;  /* 0x0000000100007824 */ /* 0x000fe200078e0a09 */
[----:B------:R-:W-:Y:S01]  /*04d0*/  ULDC UR4, c[0x0][0x150] ;  /* 0x0000540000047ab9 */ /* 0x000fe20000000800 */
[----:B------:R-:W0:Y:S01]  /*04e0*/  F2I.U32.TRUNC.NTZ R10, R10 ;  /* 0x0000000a000a7305 */ /* 0x000e22000020f000 */
[----:B------:R-:W-:Y:S01]  /*04f0*/  SHF.R.S32.HI R3, RZ, 0x1f, R2 ;  /* 0x0000001fff037819 */ /* 0x000fe20000011402 */
[----:B------:R-:W-:Y:S01]  /*0500*/  FMUL R6, R6, UR4 ;  /* 0x0000000406067c20 */ /* 0x000fe20008400000 */
[----:B------:R-:W5:Y:S01]  /*0510*/  LDC R9, c[0x0][0x148] ;  /* 0x00005200ff097b82 */ /* 0x000f620000000800 */
[----:B------:R-:W-:Y:S01]  /*0520*/  IMAD R11, R11, 0x4, R0 ;  /* 0x000000040b0b7824 */ /* 0x000fe200078e0200 */
[----:B------:R-:W-:Y:S01]  /*0530*/  LEA.HI R3, R3, R2, RZ, 0x2 ;  /* 0x0000000203037211 */ /* 0x000fe200078f10ff */
[----:B------:R-:W-:Y:S01]  /*0540*/  UMOV UR4, 0x20 ;  /* 0x0000002000047882 */ /* 0x000fe20000000000 */
[----:B------:R-:W-:Y:S01]  /*0550*/  @!UP0 UMOV UR6, 0x400 ;  /* 0x0000040000068882 */ /* 0x000fe20000000000 */
[----:B------:R-:W3:Y:S01]  /*0560*/  F2I.U32.TRUNC.NTZ R6, R6 ;  /* 0x0000000600067305 */ /* 0x000ee2000020f000 */
[----:B------:R-:W-:Y:S01]  /*0570*/  LOP3.LUT R3, R3, 0xfffffffc, RZ, 0xc0, !PT ;  /* 0xfffffffc03037812 */ /* 0x000fe200078ec0ff */
[----:B------:R-:W-:Y:S01]  /*0580*/  IMAD.SHL.U32 R22, R11, 0x4, RZ ;  /* 0x000000040b167824 */ /* 0x000fe200078e00ff */
[----:B------:R-:W4:Y:S01]  /*0590*/  LDC R8, c[0x0][0x144] ;  /* 0x00005100ff087b82 */ /* 0x000f220000000800 */
[----:B------:R-:W-:-:S04]  /*05a0*/  @!UP0 UIADD3 UR4, -UR4, 0x100000, URZ ;  /* 0x0010000004048890 */ /* 0x000fc8000fffe13f */
[----:B------:R-:W-:Y:S02]  /*05b0*/  @!UP0 USHF.L.U32 UR5, UR4, 0xb, URZ ;  /* 0x0000000b04058899 */ /* 0x000fe4000800063f */
[----:B------:R-:W-:Y:S01]  /*05c0*/  @!UP0 USHF.L.U32 UR4, UR4, 0x1, URZ ;  /* 0x0000000104048899 */ /* 0x000fe2000800063f */
[----:B--2---:R-:W-:Y:S01]  /*05d0*/  ISETP.EQ.U32.AND P3, PT, R12, 0x1, PT ;  /* 0x000000010c00780c */ /* 0x004fe20003f62070 */
[----:B------:R-:W-:Y:S01]  /*05e0*/  IMAD.IADD R0, R2, 0x1, -R3 ;  /* 0x0000000102007824 */ /* 0x000fe200078e0a03 */
[----:B------:R-:W-:Y:S01]  /*05f0*/  LOP3.LUT R22, R11, 0xc, R22, 0x78, !PT ;  /* 0x0000000c0b167812 */ /* 0x000fe200078e7816 */
[----:B0-----:R-:W-:Y:S01]  /*0600*/  IMAD.MOV R14, RZ, RZ, -R10 ;  /* 0x000000ffff0e7224 */ /* 0x001fe200078e0a0a */
[----:B-1----:R-:W-:Y:S02]  /*0610*/  @!UP0 ULEA UR6, UR7, UR6, 0x18 ;  /* 0x0000000607068291 */ /* 0x002fe4000f8ec03f */
[----:B------:R-:W-:Y:S01]  /*0620*/  ISETP.NE.AND P1, PT, R0, 0x3, PT ;  /* 0x000000030000780c */ /* 0x000fe20003f25270 */
[----:B------:R-:W-:Y:S01]  /*0630*/  VOTEU.ALL UP0, P0 ;  /* 0x00000000003f7886 */ /* 0x000fe20000000000 */
[----:B------:R-:W-:Y:S01]  /*0640*/  ISETP.LT.U32.AND P0, PT, R22, 0x8, !P2 ;  /* 0x000000081600780c */ /* 0x000fe20005701070 */
[----:B---3--:R-:W-:Y:S01]  /*0650*/  IMAD.MOV R3, RZ, RZ, -R6 ;  /* 0x000000ffff037224 */ /* 0x008fe200078e0a06 */
[----:B------:R-:W-:-:S02]  /*0660*/  ISETP.EQ.OR P1, PT, R0, RZ, !P1 ;  /* 0x000000ff0000720c */ /* 0x000fc40004f22670 */
[----:B------:R-:W-:Y:S01]  /*0670*/  ISETP.NE.AND P2, PT, R5, RZ, PT ;  /* 0x000000ff0500720c */ /* 0x000fe20003f45270 */
[----:B-----5:R-:W-:Y:S01]  /*0680*/  IMAD R7, R9, R14, R4 ;  /* 0x0000000e09077224 */ /* 0x020fe200078e0204 */
[----:B------:R-:W-:Y:S01]  /*0690*/  ISETP.EQ.AND P1, PT, R5, RZ, P1 ;  /* 0x000000ff0500720c */ /* 0x000fe20000f22270 */
[----:B------:R-:W0:Y:S02]  /*06a0*/  FENCE.VIEW.ASYNC.S ;  /* 0x00000000000073c6 */ /* 0x000e240000000000 */
[----:B0-----:R0:W1:Y:S01]  /*06b0*/  @!UP0 SYNCS.EXCH.64 URZ, [UR6+0x60], UR4 ;  /* 0x00006004063f85b2 */ /* 0x0010620008000100 */
[----:B------:R-:W-:Y:S02]  /*06c0*/  ISETP.NE.AND P4, PT, R7, R22, PT ;  /* 0x000000160700720c */ /* 0x000fe40003f85270 */
[----:B------:R-:W-:Y:S01]  /*06d0*/  SEL R19, RZ, 0x1, !P1 ;  /* 0x00000001ff137807 */ /* 0x000fe20004800000 */
[----:B----4-:R-:W-:Y:S02]  /*06e0*/  IMAD R3, R8, R3, UR8 ;  /* 0x0000000808037e24 */ /* 0x010fe4000f8e0203 */
[----:B------:R-:W-:-:S03]  /*06f0*/  VIADD R8, R5, 0xffffffff ;  /* 0xffffffff05087836 */ /* 0x000fc60000000000 */
[----:B------:R-:W-:Y:S02]  /*0700*/  ISETP.EQ.OR P4, PT, R3, RZ, !P4 ;  /* 0x000000ff0300720c */ /* 0x000fe40006782670 */
[----:B------:R-:W-:Y:S02]  /*0710*/  ISETP.GE.U32.AND P5, PT, R8, 0x2, PT ;  /* 0x000000020800780c */ /* 0x000fe40003fa6070 */
[----:B------:R-:W-:Y:S02]  /*0720*/  PLOP3.LUT P0, PT, P0, P4, PT, 0x80, 0x0 ;  /* 0x000000000000781c */ /* 0x000fe40000709070 */
[----:B------:R-:W-:Y:S01]  /*0730*/  SEL R19, R19, 0x2, P5 ;  /* 0x0000000213137807 */ /* 0x000fe20002800000 */
[----:B------:R0:W2:Y:S01]  /*0740*/  @!UP1 SYNCS.EXCH.64 URZ, [UR6+0x68], UR4 ;  /* 0x00006804063f95b2 */ /* 0x0000a20008000100 */
[----:B------:R-:W-:Y:S01]  /*0750*/  P2R R102, PR, RZ, 0x1 ;  /* 0x00000001ff667803 */ /* 0x000fe20000000000 */
[----:B------:R-:W-:Y:S01]  /*0760*/  NOP ;  /* 0x0000000000007918 */ /* 0x000fe20000000000 */
[----:B------:R-:W-:Y:S07]  /*0770*/  @!P3 BRA `(.L_x_3) ;  /* 0x000000000008b947 */ /* 0x000fee0003800000 */
[----:B-12---:R-:W-:Y:S01]  /*0780*/  UCGABAR_ARV ;  /* 0x00000000000079c7 */ /* 0x006fe20008000000 */
[----:B------:R-:W-:Y:S05]  /*0790*/  BRA `(.L_x_4) ;  /* 0x0000000000047947 */ /* 0x000fea0003800000 */
.L_x_3:
[----:B-12---:R-:W-:Y:S01]  /*07a0*/  NOP ;  /* 0x0000000000007918 */ /* 0x006fe20000000000 */
.L_x_4:
[----:B------:R-:W1:Y:S01]  /*07b0*/  LDC R2, c[0x0][0x65c] ;  /* 0x00019700ff027b82 */ /* 0x000e620000000800 */
[----:B------:R-:W-:Y:S02]  /*07c0*/  IMAD.U32 R6, RZ, RZ, UR8 ;  /* 0x00000008ff067e24 */ /* 0x000fe4000f8e00ff */
[----:B------:R-:W-:Y:S01]  /*07d0*/  IMAD.MOV.U32 R7, RZ, RZ, RZ ;  /* 0x000000ffff077224 */ /* 0x000fe200078e00ff */
[----:B-1----:R-:W-:-:S04]  /*07e0*/  ISETP.NE.AND P1, PT, R2, 0x1, PT ;  /* 0x000000010200780c */ /* 0x002fc80003f25270 */
[----:B------:R-:W-:-:S09]  /*07f0*/  P2R R5, PR, RZ, 0x2 ;  /* 0x00000002ff057803 */ /* 0x000fd20000000000 */
[----:B------:R-:W1:Y:S01]  /*0800*/  @P1 LDC R17, c[0x0][0x10] ;  /* 0x00000400ff111b82 */ /* 0x000e620000000800 */
[----:B------:R-:W-:Y:S02]  /*0810*/  @P1 IMAD.MOV.U32 R5, RZ, RZ, RZ ;  /* 0x000000ffff051224 */ /* 0x000fe400078e00ff */
[----:B------:R-:W-:-:S05]  /*0820*/  @P1 IMAD.MOV.U32 R13, RZ, RZ, RZ ;  /* 0x000000ffff0d1224 */ /* 0x000fca00078e00ff */
[----:B------:R-:W2:Y:S01]  /*0830*/  @!P1 LDC R11, c[0x0][0xc] ;  /* 0x00000300ff0b9b82 */ /* 0x000ea20000000800 */
[----:B-1----:R-:W-:-:S04]  /*0840*/  @P1 IMAD.WIDE.U32 R16, R17, UR8, R4 ;  /* 0x0000000811101c25 */ /* 0x002fc8000f8e0004 */
[----:B------:R-:W-:Y:S02]  /*0850*/  @P1 IMAD.IADD R17, R17, 0x1, R13 ;  /* 0x0000000111111824 */ /* 0x000fe400078e020d */
[----:B--2---:R-:W-:-:S04]  /*0860*/  @!P1 IMAD.WIDE.U32 R6, R4, R11, R6 ;  /* 0x0000000b04069225 */ /* 0x004fc800078e0006 */
[----:B------:R-:W-:Y:S02]  /*0870*/  @!P1 IMAD.MOV.U32 R16, RZ, RZ, R6 ;  /* 0x000000ffff109224 */ /* 0x000fe400078e0006 */
[----:B------:R-:W-:Y:S01]  /*0880*/  @!P1 IMAD.MOV.U32 R17, RZ, RZ, R7 ;  /* 0x000000ffff119224 */ /* 0x000fe200078e0007 */
[----:B------:R-:W-:Y:S06]  /*0890*/  @!P3 BRA `(.L_x_5) ;  /* 0x00000000000cb947 */ /* 0x000fec0003800000 */
[----:B------:R-:W-:Y:S01]  /*08a0*/  UCGABAR_WAIT ;  /* 0x0000000000007dc7 */ /* 0x000fe20008000000 */
[----:B------:R-:W-:Y:S01]  /*08b0*/  CCTL.IVALL ;  /* 0x00000000ff00798f */ /* 0x000fe20002000000 */
[----:B------:R-:W-:Y:S05]  /*08c0*/  BRA `(.L_x_6) ;  /* 0x0000000000047947 */ /* 0x000fea0003800000 */
.L_x_5:
[----:B------:R-:W-:Y:S06]  /*08d0*/  BAR.SYNC.DEFER_BLOCKING 0x0 ;  /* 0x0000000000007b1d */ /* 0x000fec0000010000 */
.L_x_6:
[----:B------:R-:W-:Y:S05]  /*08e0*/  @!P2 BRA `(.L_x_7) ;  /* 0x000000540030a947 */ /* 0x000fea0003800000 */
[----:B------:R-:W-:-:S13]  /*08f0*/  ISETP.GT.U32.AND P0, PT, R8, 0x1, PT ;  /* 0x000000010800780c */ /* 0x000fda0003f04070 */
[----:B0-----:R-:W-:Y:S05]  /*0900*/  @P0 EXIT ;  /* 0x000000000000094d */ /* 0x001fea0003800000 */
[----:B------:R-:W-:Y:S01]  /*0910*/  ULDC.64 UR4, c[0x0][0x650] ;  /* 0x0001940000047ab9 */ /* 0x000fe20000000a00 */
[----:B------:R-:W-:Y:S01]  /*0920*/  PRMT R0, RZ, 0x7610, R0 ;  /* 0x00007610ff007816 */ /* 0x000fe20000000000 */
[----:B------:R-:W-:Y:S01]  /*0930*/  IMAD.MOV.U32 R91, RZ, RZ, -0x1 ;  /* 0xffffffffff5b7424 */ /* 0x000fe200078e00ff */
[----:B------:R-:W-:Y:S01]  /*0940*/  ISETP.GE.U32.AND P0, PT, R16, UR4, PT ;  /* 0x0000000410007c0c */ /* 0x000fe2000bf06070 */
[----:B------:R-:W-:Y:S02]  /*0950*/  IMAD.MOV.U32 R92, RZ, RZ, -0x1 ;  /* 0xffffffffff5c7424 */ /* 0x000fe400078e00ff */
[----:B------:R-:W-:Y:S01]  /*0960*/  IMAD.MOV.U32 R23, RZ, RZ, -0x1 ;  /* 0xffffffffff177424 */ /* 0x000fe200078e00ff */
[----:B------:R-:W-:-:S13]  /*0970*/  ISETP.GE.U32.AND.EX P0, PT, R17, UR5, PT, P0 ;  /* 0x0000000511007c0c */ /* 0x000fda000bf06100 */
[----:B------:R-:W-:Y:S05]  /*0980*/  @P0 BRA `(.L_x_8) ;  /* 0x00000004002c0947 */ /* 0x000fea0003800000 */
[----:B------:R-:W0:Y:S01]  /*0990*/  LDC.64 R20, c[0x0][0x628] ;  /* 0x00018a00ff147b82 */ /* 0x000e220000000a00 */
[----:B------:R-:W-:Y:S02]  /*09a0*/  IMAD.MOV.U32 R6, RZ, RZ, R16 ;  /* 0x000000ffff067224 */ /* 0x000fe400078e0010 */
[----:B------:R-:W-:-:S05]  /*09b0*/  IMAD.MOV.U32 R7, RZ, RZ, R17 ;  /* 0x000000ffff077224 */ /* 0x000fca00078e0011 */
[----:B------:R-:W1:Y:S08]  /*09c0*/  LDC R0, c[0x0][0x630] ;  /* 0x00018c00ff007b82 */ /* 0x000e700000000800 */
[----:B------:R-:W2:Y:S01]  /*09d0*/  LDC.64 R24, c[0x0][0x620] ;  /* 0x00018800ff187b82 */ /* 0x000ea20000000a00 */
[----:B0-----:R-:W-:-:S04]  /*09e0*/  ISETP.NE.U32.AND P0, PT, R20, RZ, PT ;  /* 0x000000ff1400720c */ /* 0x001fc80003f05070 */
[----:B------:R-:W-:-:S13]  /*09f0*/  ISETP.NE.AND.EX P0, PT, R21, RZ, PT, P0 ;  /* 0x000000ff1500720c */ /* 0x000fda0003f05300 */
[----:B-12---:R-:W-:Y:S05]  /*0a00*/  @!P0 BRA `(.L_x_9) ;  /* 0x0000000000288947 */ /* 0x006fea0003800000 */
[----:B------:R-:W0:Y:S02]  /*0a10*/  LDC R13, c[0x0][0x634] ;  /* 0x00018d00ff0d7b82 */ /* 0x000e240000000800 */
[----:B0-----:R-:W-:-:S05]  /*0a20*/  IADD3 R13, P0, R16, R13, RZ ;  /* 0x0000000d100d7210 */ /* 0x001fca0007f1e0ff */
[----:B------:R-:W-:-:S04]  /*0a30*/  IMAD.X R15, RZ, RZ, R17, P0 ;  /* 0x000000ffff0f7224 */ /* 0x000fc800000e0611 */
[----:B------:R-:W-:-:S04]  /*0a40*/  IMAD.WIDE.U32 R6, R15, R20, RZ ;  /* 0x000000140f067225 */ /* 0x000fc800078e00ff */
[----:B------:R-:W-:-:S04]  /*0a50*/  IMAD.WIDE.U32 R10, P0, R13, R21, R6 ;  /* 0x000000150d0a7225 */ /* 0x000fc80007800006 */
[----:B------:R-:W-:-:S04]  /*0a60*/  IMAD.WIDE.U32 R6, R13, R20, RZ ;  /* 0x000000140d067225 */ /* 0x000fc800078e00ff */
[----:B------:R-:W-:Y:S01]  /*0a70*/  IMAD.X R13, RZ, RZ, RZ, P0 ;  /* 0x000000ffff0d7224 */ /* 0x000fe200000e06ff */
[----:B------:R-:W-:Y:S01]  /*0a80*/  IADD3 RZ, P0, R7, R10, RZ ;  /* 0x0000000a07ff7210 */ /* 0x000fe20007f1e0ff */
[----:B------:R-:W-:-:S04]  /*0a90*/  IMAD.MOV.U32 R12, RZ, RZ, R11 ;  /* 0x000000ffff0c7224 */ /* 0x000fc800078e000b */
[----:B------:R-:W-:-:S08]  /*0aa0*/  IMAD.WIDE.U32.X R6, R15, R21, R12, P0 ;  /* 0x000000150f067225 */ /* 0x000fd000000e040c */
.L_x_9:
[----:B------:R-:W0:Y:S01]  /*0ab0*/  LDC.64 R20, c[0x0][0x640] ;  /* 0x00019000ff147b82 */ /* 0x000e220000000a00 */
[--C-:B------:R-:W-:Y:S01]  /*0ac0*/  SHF.R.U64 R27, R6, R0, R7.reuse ;  /* 0x00000000061b7219 */ /* 0x100fe20000001207 */
[----:B------:R-:W-:Y:S01]  /*0ad0*/  IMAD R28, R9, R14, R4 ;  /* 0x0000000e091c7224 */ /* 0x000fe200078e0204 */
[----:B------:R-:W-:Y:S02]  /*0ae0*/  SHF.R.U32.HI R0, RZ, R0, R7 ;  /* 0x00000000ff007219 */ /* 0x000fe40000011607 */
[----:B------:R-:W-:-:S03]  /*0af0*/  IADD3 R5, P0, RZ, -R27, RZ ;  /* 0x8000001bff057210 */ /* 0x000fc60007f1e0ff */
[----:B------:R-:W1:Y:S02]  /*0b00*/  LDC R8, c[0x0][0x618] ;  /* 0x00018600ff087b82 */ /* 0x000e640000000800 */
[----:B------:R-:W-:-:S04]  /*0b10*/  IMAD.X R7, RZ, RZ, ~R0, P0 ;  /* 0x000000ffff077224 */ /* 0x000fc800000e0e00 */
[-C--:B------:R-:W-:Y:S02]  /*0b20*/  IMAD R0, R7, R24.reuse, RZ ;  /* 0x0000001807007224 */ /* 0x080fe400078e02ff */
[----:B------:R-:W2:Y:S01]  /*0b30*/  LDC R11, c[0x0][0x608] ;  /* 0x00018200ff0b7b82 */ /* 0x000ea20000000800 */
[----:B------:R-:W-:-:S04]  /*0b40*/  IMAD.WIDE.U32 R6, R5, R24, R16 ;  /* 0x0000001805067225 */ /* 0x000fc800078e0010 */
[----:B------:R-:W-:Y:S02]  /*0b50*/  IMAD R5, R5, R25, R0 ;  /* 0x0000001905057224 */ /* 0x000fe400078e0200 */
[----:B------:R-:W-:Y:S01]  /*0b60*/  IMAD.MOV.U32 R25, RZ, RZ, 0x1 ;  /* 0x00000001ff197424 */ /* 0x000fe200078e00ff */
[----:B------:R-:W3:Y:S01]  /*0b70*/  LDC R12, c[0x0][0x658] ;  /* 0x00019600ff0c7b82 */ /* 0x000ee20000000800 */
[----:B0-----:R-:W-:Y:S01]  /*0b80*/  ISETP.NE.U32.AND P0, PT, R20, RZ, PT ;  /* 0x000000ff1400720c */ /* 0x001fe20003f05070 */
[----:B------:R-:W-:Y:S02]  /*0b90*/  IMAD.IADD R5, R7, 0x1, R5 ;  /* 0x0000000107057824 */ /* 0x000fe400078e0205 */
[----:B------:R-:W-:Y:S01]  /*0ba0*/  IMAD.MOV.U32 R7, RZ, RZ, -0x1 ;  /* 0xffffffffff077424 */ /* 0x000fe200078e00ff */
[----:B------:R-:W-:-:S03]  /*0bb0*/  ISETP.NE.AND.EX P0, PT, R21, RZ, PT, P0 ;  /* 0x000000ff1500720c */ /* 0x000fc60003f05300 */
[----:B------:R-:W0:Y:S01]  /*0bc0*/  LDC R15, c[0x0][0x600] ;  /* 0x00018000ff0f7b82 */ /* 0x000e220000000800 */
[-CC-:B-1----:R-:W-:Y:S02]  /*0bd0*/  SHF.R.U64 R13, R6, R8.reuse, R5.reuse ;  /* 0x00000008060d7219 */ /* 0x182fe40000001205 */
[----:B------:R-:W-:-:S05]  /*0be0*/  SHF.R.U32.HI R0, RZ, R8, R5 ;  /* 0x00000008ff007219 */ /* 0x000fca0000011605 */
[----:B------:R-:W1:Y:S01]  /*0bf0*/  LDC R23, c[0x0][0x648] ;  /* 0x00019200ff177b82 */ /* 0x000e620000000800 */
[-CC-:B--2---:R-:W-:Y:S02]  /*0c00*/  SHF.R.U64 R29, R13, R11.reuse, R0.reuse ;  /* 0x0000000b0d1d7219 */ /* 0x184fe40000001200 */
[----:B------:R-:W-:-:S05]  /*0c10*/  SHF.R.U32.HI R5, RZ, R11, R0 ;  /* 0x0000000bff057219 */ /* 0x000fca0000011600 */
[----:B------:R-:W2:Y:S01]  /*0c20*/  LDC R24, c[0x0][0x638] ;  /* 0x00018e00ff187b82 */ /* 0x000ea20000000800 */
[-CC-:B---3--:R-:W-:Y:S02]  /*0c30*/  SHF.R.U64 R14, R29, R12.reuse, R5.reuse ;  /* 0x0000000c1d0e7219 */ /* 0x188fe40000001205 */
[-C--:B------:R-:W-:Y:S02]  /*0c40*/  SHF.L.U32 R0, R7, R12.reuse, RZ ;  /* 0x0000000c07007219 */ /* 0x080fe400000006ff */
[----:B------:R-:W-:Y:S01]  /*0c50*/  SHF.R.U32.HI R5, RZ, R12, R5 ;  /* 0x0000000cff057219 */ /* 0x000fe20000011605 */
[----:B------:R-:W-:Y:S01]  /*0c60*/  IMAD.MOV.U32 R4, RZ, RZ, R14 ;  /* 0x000000ffff047224 */ /* 0x000fe200078e000e */
[----:B------:R-:W-:Y:S01]  /*0c70*/  LOP3.LUT R10, RZ, R0, RZ, 0x33, !PT ;  /* 0x00000000ff0a7212 */ /* 0x000fe200078e33ff */
[----:B------:R-:W3:Y:S01]  /*0c80*/  LDC R26, c[0x0][0x610] ;  /* 0x00018400ff1a7b82 */ /* 0x000ee20000000800 */
[----:B------:R-:W-:Y:S05]  /*0c90*/  @!P0 BRA `(.L_x_10) ;  /* 0x0000000000288947 */ /* 0x000fea0003800000 */
[----:B------:R-:W4:Y:S02]  /*0ca0*/  LDC R9, c[0x0][0x64c] ;  /* 0x00019300ff097b82 */ /* 0x000f240000000800 */
[----:B----4-:R-:W-:-:S05]  /*0cb0*/  IADD3 R9, P0, R14, R9, RZ ;  /* 0x000000090e097210 */ /* 0x010fca0007f1e0ff */
        /* <DEDUP_REMOVED lines=8> */
.L_x_10:
[----:B-1----:R-:W-:Y:S01]  /*0d40*/  SHF.R.U64 R4, R4, R23, R5 ;  /* 0x0000001704047219 */ /* 0x002fe20000001205 */
[----:B0-----:R-:W-:Y:S01]  /*0d50*/  VIADD R6, R15, 0xffffffff ;  /* 0xffffffff0f067836 */ /* 0x001fe20000000000 */
[----:B------:R-:W-:Y:S01]  /*0d60*/  SHF.L.U32 R0, R25, R12, RZ ;  /* 0x0000000c19007219 */ /* 0x000fe200000006ff */
[----:B------:R-:W-:Y:S01]  /*0d70*/  IMAD.MOV.U32 R23, RZ, RZ, R27 ;  /* 0x000000ffff177224 */ /* 0x000fe200078e001b */
[----:B------:R-:W-:Y:S01]  /*0d80*/  LOP3.LUT R5, R29, R10, RZ, 0xc0, !PT ;  /* 0x0000000a1d057212 */ /* 0x000fe200078ec0ff */
[----:B------:R-:W-:Y:S01]  /*0d90*/  IMAD.MOV R7, RZ, RZ, -R4 ;  /* 0x000000ffff077224 */ /* 0x000fe200078e0a04 */
[----:B------:R-:W-:Y:S02]  /*0da0*/  SEL R3, R3, R28, !P1 ;  /* 0x0000001c03037207 */ /* 0x000fe40004800000 */
[----:B------:R-:W-:Y:S01]  /*0db0*/  LOP3.LUT R6, R13, R6, RZ, 0xc0, !PT ;  /* 0x000000060d067212 */ /* 0x000fe200078ec0ff */
[----:B------:R-:W-:Y:S02]  /*0dc0*/  IMAD R4, R0, R4, R5 ;  /* 0x0000000400047224 */ /* 0x000fe400078e0205 */
[----:B--2---:R-:W-:-:S02]  /*0dd0*/  IMAD R0, R7, R24, R14 ;  /* 0x0000001807007224 */ /* 0x004fc400078e020e */
[----:B---3--:R-:W-:Y:S02]  /*0de0*/  IMAD R3, R4, R26, R3 ;  /* 0x0000001a04037224 */ /* 0x008fe400078e0203 */
[----:B------:R-:W-:Y:S02]  /*0df0*/  IMAD.MOV.U32 R5, RZ, RZ, 0x1 ;  /* 0x00000001ff057424 */ /* 0x000fe400078e00ff */
[----:B------:R-:W-:-:S03]  /*0e00*/  IMAD R4, R0, R15, R6 ;  /* 0x0000000f00047224 */ /* 0x000fc600078e0206 */
[----:B------:R-:W-:Y:S02]  /*0e10*/  PRMT R0, R5, 0x7610, R0 ;  /* 0x0000761005007816 */ /* 0x000fe40000000000 */
[----:B------:R-:W-:Y:S02]  /*0e20*/  SEL R92, R4, R3, !P1 ;  /* 0x00000003045c7207 */ /* 0x000fe40004800000 */
[----:B------:R-:W-:-:S07]  /*0e30*/  SEL R91, R3, R4, !P1 ;  /* 0x00000004035b7207 */ /* 0x000fce0004800000 */
.L_x_8:
[----:B------:R-:W-:-:S08]  /*0e40*/  NOP ;  /* 0x0000000000007918 */ /* 0x000fd00000000000 */
[----:B------:R-:W0:Y:S02]  /*0e50*/  USETMAXREG.TRY_ALLOC.CTAPOOL UP0, 0xe8 ;  /* 0x000000e8000079c8 */ /* 0x000e240008000600 */
[----:B0-----:R-:W-:-:S13]  /*0e60*/  PLOP3.LUT P0, PT, PT, PT, UP0, 0x80, 0x0 ;  /* 0x000000000000781c */ /* 0x001fda0003f0f008 */
[----:B------:R-:W-:Y:S05]  /*0e70*/  @!P0 BRA `(.L_x_8) ;  /* 0xfffffffc00f08947 */ /* 0x000fea000383ffff */
[----:B------:R-:W-:Y:S01]  /*0e80*/  ULDC.64 UR4, c[0x0][0x598] ;  /* 0x0001660000047ab9 */ /* 0x000fe20000000a00 */
[----:B------:R-:W-:Y:S01]  /*0e90*/  ULDC.64 UR36, c[0x0][0x208] ;  /* 0x0000820000247ab9 */ /* 0x000fe20000000a00 */
[----:B------:R-:W-:-:S04]  /*0ea0*/  ISETP.NE.U32.AND P0, PT, RZ, UR4, PT ;  /* 0x00000004ff007c0c */ /* 0x000fc8000bf05070 */
[----:B------:R-:W-:-:S13]  /*0eb0*/  ISETP.NE.AND.EX P0, PT, RZ, UR5, PT, P0 ;  /* 0x00000005ff007c0c */ /* 0x000fda000bf05300 */
[----:B------:R-:W-:Y:S05]  /*0ec0*/  @!P0 BRA `(.L_x_11) ;  /* 0x00000000001c8947 */ /* 0x000fea0003800000 */
[----:B------:R-:W0:Y:S02]  /*0ed0*/  LDC.64 R4, c[0x0][0x598] ;  /* 0x00016600ff047b82 */ /* 0x000e240000000a00 */
[----:B0-----:R-:W2:Y:S02]  /*0ee0*/  LDG.E.64 R4, desc[UR36][R4.64] ;  /* 0x0000002404047981 */ /* 0x001ea4000c1e1b00 */
[----:B--2---:R-:W-:-:S04]  /*0ef0*/  ISETP.NE.U32.AND P0, PT, R4, RZ, PT ;  /* 0x000000ff0400720c */ /* 0x004fc80003f05070 */
[----:B------:R-:W-:-:S13]  /*0f00*/  ISETP.NE.AND.EX P0, PT, R5, RZ, PT, P0 ;  /* 0x000000ff0500720c */ /* 0x000fda0003f05300 */
[----:B------:R-:W-:Y:S05]  /*0f10*/  @!P0 BRA `(.L_x_11) ;  /* 0x0000000000088947 */ /* 0x000fea0003800000 */
[----:B------:R0:W5:Y:S01]  /*0f20*/  LD.E R88, desc[UR36][R4.64] ;  /* 0x0000002404587980 */ /* 0x000162000c101900 */
[----:B------:R-:W-:Y:S05]  /*0f30*/  BRA `(.L_x_12) ;  /* 0x0000000000247947 */ /* 0x000fea0003800000 */
.L_x_11:
[----:B------:R-:W-:Y:S02]  /*0f40*/  ULDC.64 UR4, c[0x0][0x588] ;  /* 0x0001620000047ab9 */ /* 0x000fe40000000a00 */
[----:B------:R-:W-:-:S04]  /*0f50*/  ISETP.NE.U32.AND P0, PT, RZ, UR4, PT ;  /* 0x00000004ff007c0c */ /* 0x000fc8000bf05070 */
[----:B------:R-:W-:-:S13]  /*0f60*/  ISETP.NE.AND.EX P0, PT, RZ, UR5, PT, P0 ;  /* 0x00000005ff007c0c */ /* 0x000fda000bf05300 */
[----:B------:R-:W-:Y:S05]  /*0f70*/  @!P0 BRA `(.L_x_13) ;  /* 0x00000000000c8947 */ /* 0x000fea0003800000 */
[----:B------:R-:W0:Y:S02]  /*0f80*/  LDC.64 R88, c[0x0][0x588] ;  /* 0x00016200ff587b82 */ /* 0x000e240000000a00 */
[----:B0-----:R1:W5:Y:S01]  /*0f90*/  LDG.E R88, desc[UR36][R88.64] ;  /* 0x0000002458587981 */ /* 0x001362000c1e1900 */
[----:B------:R-:W-:Y:S05]  /*0fa0*/  BRA `(.L_x_12) ;  /* 0x0000000000087947 */ /* 0x000fea0003800000 */
.L_x_13:
[----:B------:R-:W-:Y:S02]  /*0fb0*/  ULDC UR4, c[0x0][0x580] ;  /* 0x0001600000047ab9 */ /* 0x000fe40000000800 */
[----:B------:R-:W-:-:S07]  /*0fc0*/  IMAD.U32 R88, RZ, RZ, UR4 ;  /* 0x00000004ff587e24 */ /* 0x000fce000f8e00ff */
.L_x_12:
[----:B------:R-:W-:Y:S02]  /*0fd0*/  ULDC.64 UR4, c[0x0][0x5a0] ;  /* 0x0001680000047ab9 */ /* 0x000fe40000000a00 */
[----:B------:R-:W-:-:S04]  /*0fe0*/  ISETP.NE.U32.AND P0, PT, RZ, UR4, PT ;  /* 0x00000004ff007c0c */ /* 0x000fc8000bf05070 */
[----:B------:R-:W-:-:S13]  /*0ff0*/  ISETP.NE.AND.EX P0, PT, RZ, UR5, PT, P0 ;  /* 0x00000005ff007c0c */ /* 0x000fda000bf05300 */
[----:B------:R-:W-:Y:S05]  /*1000*/  @!P0 BRA `(.L_x_14) ;  /* 0x00000000001c8947 */ /* 0x000fea0003800000 */
[----:B0-----:R-:W0:Y:S02]  /*1010*/  LDC.64 R4, c[0x0][0x5a0] ;  /* 0x00016800ff047b82 */ /* 0x001e240000000a00 */
[----:B0-----:R-:W2:Y:S02]  /*1020*/  LDG.E.64 R4, desc[UR36][R4.64] ;  /* 0x0000002404047981 */ /* 0x001ea4000c1e1b00 */
[----:B--2---:R-:W-:-:S04]  /*1030*/  ISETP.NE.U32.AND P0, PT, R4, RZ, PT ;  /* 0x000000ff0400720c */ /* 0x004fc80003f05070 */
[----:B------:R-:W-:-:S13]  /*1040*/  ISETP.NE.AND.EX P0, PT, R5, RZ, PT, P0 ;  /* 0x000000ff0500720c */ /* 0x000fda0003f05300 */
[----:B------:R-:W-:Y:S05]  /*1050*/  @!P0 BRA `(.L_x_14) ;  /* 0x0000000000088947 */ /* 0x000fea0003800000 */
[----:B-1----:R0:W5:Y:S01]  /*1060*/  LD.E R89, desc[UR36][R4.64] ;  /* 0x0000002404597980 */ /* 0x002162000c101900 */
[----:B------:R-:W-:Y:S05]  /*1070*/  BRA `(.L_x_15) ;  /* 0x0000000000247947 */ /* 0x000fea0003800000 */
.L_x_14:
[----:B------:R-:W-:Y:S02]  /*1080*/  ULDC.64 UR4, c[0x0][0x590] ;  /* 0x0001640000047ab9 */ /* 0x000fe40000000a00 */
[----:B------:R-:W-:-:S04]  /*1090*/  ISETP.NE.U32.AND P0, PT, RZ, UR4, PT ;  /* 0x00000004ff007c0c */ /* 0x000fc8000bf05070 */
[----:B------:R-:W-:-:S13]  /*10a0*/  ISETP.NE.AND.EX P0, PT, RZ, UR5, PT, P0 ;  /* 0x00000005ff007c0c */ /* 0x000fda000bf05300 */
[----:B------:R-:W-:Y:S05]  /*10b0*/  @!P0 BRA `(.L_x_16) ;  /* 0x00000000000c8947 */ /* 0x000fea0003800000 */
[----:B0-----:R-:W1:Y:S02]  /*10c0*/  LDC.64 R4, c[0x0][0x590] ;  /* 0x00016400ff047b82 */ /* 0x001e640000000a00 */
[----:B-1----:R1:W5:Y:S01]  /*10d0*/  LDG.E R89, desc[UR36][R4.64] ;  /* 0x0000002404597981 */ /* 0x002362000c1e1900 */
[----:B------:R-:W-:Y:S05]  /*10e0*/  BRA `(.L_x_15) ;  /* 0x0000000000087947 */ /* 0x000fea0003800000 */
.L_x_16:
[----:B------:R-:W-:Y:S02]  /*10f0*/  ULDC UR4, c[0x0][0x584] ;  /* 0x0001610000047ab9 */ /* 0x000fe40000000800 */
[----:B-1----:R-:W-:-:S07]  /*1100*/  IMAD.U32 R89, RZ, RZ, UR4 ;  /* 0x00000004ff597e24 */ /* 0x002fce000f8e00ff */
.L_x_15:
[----:B------:R-:W-:-:S13]  /*1110*/  LOP3.LUT P0, RZ, R0, 0xff, RZ, 0xc0, !PT ;  /* 0x000000ff00ff7812 */ /* 0x000fda000780c0ff */
[----:B------:R-:W-:Y:S05]  /*1120*/  @!P0 EXIT ;  /* 0x000000000000894d */ /* 0x000fea0003800000 */
[----:B------:R-:W-:Y:S01]  /*1130*/  ULDC UR4, c[0x0][0x28c] ;  /* 0x0000a30000047ab9 */ /* 0x000fe20000000800 */
[----:B------:R-:W-:Y:S01]  /*1140*/  UMOV UR38, URZ ;  /* 0x0000003f00267c82 */ /* 0x000fe20008000000 */
[----:B------:R-:W-:Y:S01]  /*1150*/  UIADD3 UR4, UR4, 0x7f, URZ ;  /* 0x0000007f04047890 */ /* 0x000fe2000fffe03f */
[----:B------:R-:W-:-:S03]  /*1160*/  UMOV UR39, URZ ;  /* 0x0000003f00277c82 */ /* 0x000fc60008000000 */
[----:B------:R-:W-:-:S04]  /*1170*/  USHF.R.S32.HI UR5, URZ, 0x1f, UR4 ;  /* 0x0000001f3f057899 */ /* 0x000fc80008011404 */
[----:B------:R-:W-:-:S04]  /*1180*/  ULEA.HI UR5, UR5, UR4, URZ, 0x7 ;  /* 0x0000000405057291 */ /* 0x000fc8000f8f383f */
[----:B------:R-:W-:-:S12]  /*1190*/  USHF.R.S32.HI UR40, URZ, 0x7, UR5 ;  /* 0x000000073f287899 */ /* 0x000fd80008011405 */
.L_x_168:
[----:B------:R-:W-:Y:S01]  /*11a0*/  LOP3.LUT R0, R18, 0x80, RZ, 0xc0, !PT ;  /* 0x0000008012007812 */ /* 0x000fe200078ec0ff */
[----:B--2---:R-:W2:Y:S01]  /*11b0*/  S2UR UR7, SR_CgaCtaId ;  /* 0x00000000000779c3 */ /* 0x004ea20000008800 */
[----:B------:R-:W-:Y:S02]  /*11c0*/  UMOV UR6, 0x400 ;  /* 0x0000040000067882 */ /* 0x000fe40000000000 */
[----:B------:R-:W-:-:S06]  /*11d0*/  SHF.R.U32.HI R0, RZ, 0x7, R0 ;  /* 0x00000007ff007819 */ /* 0x000fcc0000011600 */
[----:B---3--:R-:W3:Y:S01]  /*11e0*/  SHFL.IDX PT, R0, R0, RZ, 0x1f ;  /* 0x00001fff00007589 */ /* 0x008ee200000e0000 */
[----:B--2---:R-:W-:Y:S01]  /*11f0*/  ULEA UR6, UR7, UR6, 0x18 ;  /* 0x0000000607067291 */ /* 0x004fe2000f8ec03f */
[----:B---3--:R-:W-:-:S13]  /*1200*/  R2UR UR4, R0 ;  /* 0x00000000000472ca */ /* 0x008fda00000e0000 */
[----:B------:R-:W-:-:S04]  /*1210*/  ULEA.HI UR5, UR4, UR4, URZ, 0x1 ;  /* 0x0000000404057291 */ /* 0x000fc8000f8f083f */
[----:B------:R-:W-:-:S04]  /*1220*/  ULOP3.LUT UR5, UR5, 0x7fffe, URZ, 0xc0, !UPT ;  /* 0x0007fffe05057892 */ /* 0x000fc8000f8ec03f */
[----:B------:R-:W-:-:S03]  /*1230*/  UIADD3 UR5, UR4, -UR5, URZ ;  /* 0x8000000504057290 */ /* 0x000fc6000fffe03f */
[----:B------:R-:W-:Y:S01]  /*1240*/  ULDC UR4, c[0x0][0x28c] ;  /* 0x0000a30000047ab9 */ /* 0x000fe20000000800 */
[----:B------:R-:W-:Y:S01]  /*1250*/  ULEA UR5, UR5, UR6, 0xd ;  /* 0x0000000605057291 */ /* 0x000fe2000f8e683f */
[----:B------:R-:W-:-:S03]  /*1260*/  ISETP.LT.AND P0, PT, RZ, UR4, PT ;  /* 0x00000004ff007c0c */ /* 0x000fc6000bf01270 */
[----:B------:R-:W-:-:S04]  /*1270*/  UIADD3 UR5, UR5, 0x100, URZ ;  /* 0x0000010005057890 */ /* 0x000fc8000fffe03f */
[----:B------:R-:W-:-:S04]  /*1280*/  USHF.R.U32.HI UR5, URZ, 0x4, UR5 ;  /* 0x000000043f057899 */ /* 0x000fc80008011605 */
[----:B------:R-:W-:-:S04]  /*1290*/  ULOP3.LUT UR5, UR5, 0x3fff, URZ, 0xc0, !UPT ;  /* 0x00003fff05057892 */ /* 0x000fc8000f8ec03f */
[----:B------:R-:W-:Y:S01]  /*12a0*/  ULOP3.LUT UR41, UR5, 0x10000, URZ, 0xfc, !UPT ;  /* 0x0001000005297892 */ /* 0x000fe2000f8efc3f */
[----:B----4-:R-:W-:Y:S11]  /*12b0*/  @P0 BRA `(.L_x_17) ;  /* 0x0000000000400947 */ /* 0x010ff60003800000 */
[----:B------:R-:W-:Y:S01]  /*12c0*/  MOV R0, 0x0 ;  /* 0x0000000000007802 */ /* 0x000fe20000000f00 */
[----:B------:R-:W-:Y:S01]  /*12d0*/  ULDC.64 UR4, c[0x4][0x68] ;  /* 0x01001a0000047ab9 */ /* 0x000fe20000000a00 */
[----:B------:R-:W-:Y:S01]  /*12e0*/  ULDC.64 UR6, c[0x4][0x8] ;  /* 0x0100020000067ab9 */ /* 0x000fe20000000a00 */
[----:B01----:R-:W-:Y:S01]  /*12f0*/  IMAD.U32 R4, RZ, RZ, UR4 ;  /* 0x00000004ff047e24 */ /* 0x003fe2000f8e00ff */
[----:B------:R0:W1:Y:S01]  /*1300*/  LDC.64 R14, c[0x4][R0] ;  /* 0x01000000000e7b82 */ /* 0x0000620000000a00 */
[----:B------:R-:W-:Y:S01]  /*1310*/  IMAD.U32 R5, RZ, RZ, UR5 ;  /* 0x00000005ff057e24 */ /* 0x000fe2000f8e00ff */
[----:B------:R-:W-:Y:S01]  /*1320*/  ULDC.64 UR4, c[0x4][0x70] ;  /* 0x01001c0000047ab9 */ /* 0x000fe20000000a00 */
[----:B------:R-:W-:Y:S02]  /*1330*/  IMAD.U32 R10, RZ, RZ, UR6 ;  /* 0x00000006ff0a7e24 */ /* 0x000fe4000f8e00ff */
[----:B------:R-:W-:Y:S02]  /*1340*/  IMAD.U32 R6, RZ, RZ, UR4 ;  /* 0x00000004ff067e24 */ /* 0x000fe4000f8e00ff */
[----:B------:R-:W-:-:S02]  /*1350*/  IMAD.U32 R7, RZ, RZ, UR5 ;  /* 0x00000005ff077e24 */ /* 0x000fc4000f8e00ff */
[----:B------:R-:W-:Y:S02]  /*1360*/  IMAD.U32 R11, RZ, RZ, UR7 ;  /* 0x00000007ff0b7e24 */ /* 0x000fe4000f8e00ff */
[----:B------:R-:W-:Y:S02]  /*1370*/  IMAD.MOV.U32 R8, RZ, RZ, 0x1e1 ;  /* 0x000001e1ff087424 */ /* 0x000fe400078e00ff */
[----:B------:R-:W-:Y:S02]  /*1380*/  IMAD.MOV.U32 R12, RZ, RZ, 0x1 ;  /* 0x00000001ff0c7424 */ /* 0x000fe400078e00ff */
[----:B0-----:R-:W-:-:S07]  /*1390*/  IMAD.MOV.U32 R13, RZ, RZ, RZ ;  /* 0x000000ffff0d7224 */ /* 0x001fce00078e00ff */
[----:B------:R-:W-:-:S07]  /*13a0*/  LEPC R20, `(.L_x_17) ;  /* 0x000000001014794e */ /* 0x000fce0000000000 */
[----:B-1---5:R-:W-:Y:S05]  /*13b0*/  CALL.ABS.NOINC R14 ;  /* 0x000000000e007343 */ /* 0x022fea0003c00000 */
.L_x_17:
[----:B------:R-:W-:-:S04]  /*13c0*/  LOP3.LUT R0, R19, 0x1, RZ, 0xfc, !PT ;  /* 0x0000000113007812 */ /* 0x000fc800078efcff */
[----:B------:R-:W-:-:S13]  /*13d0*/  ISETP.NE.AND P0, PT, R0, 0x3, PT ;  /* 0x000000030000780c */ /* 0x000fda0003f05270 */
[----:B------:R-:W-:Y:S05]  /*13e0*/  @!P0 BRA `(.L_x_18) ;  /* 0x0000000000048947 */ /* 0x000fea0003800000 */
[----:B------:R-:W-:Y:S01]  /*13f0*/  BPT.TRAP 0x1 ;  /* 0x000000040000795c */ /* 0x000fe20000300000 */
.L_x_18:
[----:B------:R-:W2:Y:S01]  /*1400*/  S2UR UR5, SR_CgaCtaId ;  /* 0x00000000000579c3 */ /* 0x000ea20000008800 */
[----:B------:R-:W-:Y:S01]  /*1410*/  UMOV UR4, 0x400 ;  /* 0x0000040000047882 */ /* 0x000fe20000000000 */
[----:B------:R-:W-:Y:S02]  /*1420*/  IMAD.U32 R0, RZ, RZ, UR38 ;  /* 0x00000026ff007e24 */ /* 0x000fe4000f8e00ff */
[----:B------:R-:W-:-:S03]  /*1430*/  IMAD.U32 R3, RZ, RZ, UR39 ;  /* 0x00000027ff037e24 */ /* 0x000fc6000f8e00ff */
[----:B------:R-:W-:Y:S01]  /*1440*/  SHF.L.U32 R0, R0, 0x1f, RZ ;  /* 0x0000001f00007819 */ /* 0x000fe200000006ff */
[----:B--2---:R-:W-:-:S06]  /*1450*/  ULEA UR4, UR5, UR4, 0x18 ;  /* 0x0000000405047291 */ /* 0x004fcc000f8ec03f */
[----:B------:R-:W-:-:S04]  /*1460*/  IMAD.U32 R6, RZ, RZ, UR4 ;  /* 0x00000004ff067e24 */ /* 0x000fc8000f8e00ff */
[----:B------:R-:W-:-:S04]  /*1470*/  IMAD R3, R3, 0x8, R6 ;  /* 0x0000000803037824 */ /* 0x000fc800078e0206 */
[----:B------:R2:W3:Y:S01]  /*1480*/  SYNCS.PHASECHK.TRANS64.TRYWAIT P1, [R3+URZ], R0 ;  /* 0x00000000030075a7 */ /* 0x0004e2000802017f */
[----:B------:R-:W-:Y:S05]  /*1490*/  @!P0 BRA `(.L_x_19) ;  /* 0x0000000000048947 */ /* 0x000fea0003800000 */
[----:B------:R-:W-:Y:S01]  /*14a0*/  BPT.TRAP 0x1 ;  /* 0x000000040000795c */ /* 0x000fe20000300000 */
.L_x_19:
[----:B---3--:R-:W-:Y:S05]  /*14b0*/  @P1 BRA `(.L_x_20) ;  /* 0x0000000000081947 */ /* 0x008fea0003800000 */
[----:B------:R-:W3:Y:S02]  /*14c0*/  SYNCS.PHASECHK.TRANS64.TRYWAIT P1, [R3+URZ], R0 ;  /* 0x00000000030075a7 */ /* 0x000ee4000802017f */
[----:B---3--:R-:W-:Y:S05]  /*14d0*/  @!P1 BRA `(.L_x_21) ;  /* 0x0000005c00c49947 */ /* 0x008fea0003800000 */
.L_x_20:
[----:B------:R-:W-:-:S04]  /*14e0*/  UISETP.LT.AND UP0, UPT, UR40, 0x1, UPT ;  /* 0x000000012800788c */ /* 0x000fc8000bf01270 */
[----:B------:R-:W-:-:S06]  /*14f0*/  USEL UR4, UR40, 0x1, UP0 ;  /* 0x0000000128047887 */ /* 0x000fcc0008000000 */
[----:B--23--:R-:W-:Y:S01]  /*1500*/  IMAD.U32 R0, RZ, RZ, UR4 ;  /* 0x00000004ff007e24 */ /* 0x00cfe2000f8e00ff */
[----:B------:R-:W-:Y:S05]  /*1510*/  WARPSYNC.ALL ;  /* 0x0000000000007948 */ /* 0x000fea0003800000 */
[----:B------:R-:W-:-:S04]  /*1520*/  IADD3 R0, -R0, UR40, RZ ;  /* 0x0000002800007c10 */ /* 0x000fc8000fffe1ff */
[----:B------:R-:W-:Y:S02]  /*1530*/  ISETP.GE.AND P1, PT, R0, 0x1, PT ;  /* 0x000000010000780c */ /* 0x000fe40003f26270 */
[----:B------:R-:W-:Y:S01]  /*1540*/  R2UR UR4, R6 ;  /* 0x00000000060472ca */ /* 0x000fe200000e0000 */
[----:B------:R-:W-:Y:S01]  /*1550*/  ULEA UR6, UR39, UR41, 0xb ;  /* 0x0000002927067291 */ /* 0x000fe2000f8e583f */
[----:B------:R-:W-:Y:S01]  /*1560*/  WARPGROUP.ARRIVE ;  /* 0x00000000000079c5 */ /* 0x000fe20000000000 */
[----:B------:R-:W-:Y:S01]  /*1570*/  UMOV UR9, 0x40000040 ;  /* 0x4000004000097882 */ /* 0x000fe20000000000 */
[----:B------:R-:W-:Y:S01]  /*1580*/  UMOV UR11, 0x40000040 ;  /* 0x40000040000b7882 */ /* 0x000fe20000000000 */
[----:B------:R-:W-:-:S03]  /*1590*/  UIADD3 UR7, UR6, 0x400, URZ ;  /* 0x0000040006077890 */ /* 0x000fc6000fffe03f */
[----:B------:R-:W-:-:S05]  /*15a0*/  UMOV UR8, UR6 ;  /* 0x0000000600087c82 */ /* 0x000fca0008000000 */
[----:B------:R-:W-:-:S04]  /*15b0*/  UIADD3 UR4, UR4, 0x28100, URZ ;  /* 0x0002810004047890 */ /* 0x000fc8000fffe03f */
[----:B------:R-:W-:-:S04]  /*15c0*/  USHF.R.U32.HI UR4, URZ, 0x4, UR4 ;  /* 0x000000043f047899 */ /* 0x000fc80008011604 */
[----:B------:R-:W-:-:S04]  /*15d0*/  ULOP3.LUT UR4, UR4, 0x3fff, URZ, 0xc0, !UPT ;  /* 0x00003fff04047892 */ /* 0x000fc8000f8ec03f */
[----:B------:R-:W-:-:S04]  /*15e0*/  ULOP3.LUT UR4, UR4, 0x10000, URZ, 0xfc, !UPT ;  /* 0x0001000004047892 */ /* 0x000fc8000f8efc3f */
[----:B------:R-:W-:-:S07]  /*15f0*/  ULEA UR5, UR39, UR4, 0x9 ;  /* 0x0000000427057291 */ /* 0x000fce000f8e483f */
[----:B------:R-:W-:Y:S02]  /*1600*/  UMOV UR10, UR5 ;  /* 0x00000005000a7c82 */ /* 0x000fe40008000000 */
[----:B------:R-:W-:Y:S01]  /*1610*/  IGMMA.64x64x32.S8.S8 R56, gdesc[UR8], RZ, !UPT, gsb0 ;  /* 0x01e00000083879f1 */ /* 0x000fe2000c0410ff */
[----:B------:R-:W-:Y:S01]  /*1620*/  UMOV UR8, UR7 ;  /* 0x0000000700087c82 */ /* 0x000fe20008000000 */
[----:B------:R-:W-:Y:S01]  /*1630*/  UMOV UR9, 0x40000040 ;  /* 0x4000004000097882 */ /* 0x000fe20000000000 */
[----:B------:R-:W-:Y:S01]  /*1640*/  UIADD3 UR7, UR6, 0x402, URZ ;  /* 0x0000040206077890 */ /* 0x000fe2000fffe03f */
[----:B------:R-:W-:Y:S02]  /*1650*/  WARPGROUP.DEPBAR.LE gsb0, 0x0 ;  /* 0x00008000000079c5 */ /* 0x000fe40000010000 */
[----:B------:R-:W-:-:S06]  /*1660*/  WARPGROUP.ARRIVE ;  /* 0x00000000000079c5 */ /* 0x000fcc0000000000 */
[----:B------:R-:W-:Y:S01]  /*1670*/  IGMMA.64x64x32.S8.S8 R24, gdesc[UR8], RZ, !UPT, gsb0 ;  /* 0x01e00000081879f1 */ /* 0x000fe2000c0410ff */
[----:B------:R-:W-:Y:S02]  /*1680*/  UIADD3 UR8, UR6, 0x2, URZ ;  /* 0x0000000206087890 */ /* 0x000fe4000fffe03f */
[----:B------:R-:W-:Y:S01]  /*1690*/  UIADD3 UR10, UR5, 0x2, URZ ;  /* 0x00000002050a7890 */ /* 0x000fe2000fffe03f */
[----:B------:R-:W-:Y:S01]  /*16a0*/  UMOV UR9, 0x40000040 ;  /* 0x4000004000097882 */ /* 0x000fe20000000000 */
[----:B------:R-:W-:Y:S01]  /*16b0*/  UMOV UR11, 0x40000040 ;  /* 0x40000040000b7882 */ /* 0x000fe20000000000 */
[----:B------:R-:W-:Y:S02]  /*16c0*/  WARPGROUP.DEPBAR.LE gsb0, 0x0 ;  /* 0x00008000000079c5 */ /* 0x000fe40000010000 */
[----:B------:R-:W-:-:S06]  /*16d0*/  WARPGROUP.ARRIVE ;  /* 0x00000000000079c5 */ /* 0x000fcc0000000000 */
[----:B------:R-:W-:Y:S01]  /*16e0*/  IGMMA.64x64x32.S8.S8 R56, gdesc[UR8], R56, gsb0 ;  /* 0x01e00000083879f1 */ /* 0x000fe20008041038 */
[----:B------:R-:W-:Y:S01]  /*16f0*/  UMOV UR8, UR7 ;  /* 0x0000000700087c82 */ /* 0x000fe20008000000 */
[----:B------:R-:W-:Y:S01]  /*1700*/  UMOV UR9, 0x40000040 ;  /* 0x4000004000097882 */ /* 0x000fe20000000000 */
[----:B------:R-:W-:Y:S01]  /*1710*/  UIADD3 UR7, UR6, 0x404, URZ ;  /* 0x0000040406077890 */ /* 0x000fe2000fffe03f */
[----:B------:R-:W-:Y:S02]  /*1720*/  WARPGROUP.DEPBAR.LE gsb0, 0x0 ;  /* 0x00008000000079c5 */ /* 0x000fe40000010000 */
[----:B------:R-:W-:-:S06]  /*1730*/  WARPGROUP.ARRIVE ;  /* 0x00000000000079c5 */ /* 0x000fcc0000000000 */
[----:B------:R-:W-:Y:S01]  /*1740*/  IGMMA.64x64x32.S8.S8 R24, gdesc[UR8], R24, gsb0 ;  /* 0x01e00000081879f1 */ /* 0x000fe20008041018 */
        /* <DEDUP_REMOVED lines=9> */
[----:B------:R-:W-:Y:S02]  /*17e0*/  WARPGROUP.DEPBAR.LE gsb0, 0x0 ;  /* 0x00008000000079c5 */ /* 0x000fe40000010000 */
[----:B------:R-:W-:-:S06]  /*17f0*/  WARPGROUP.ARRIVE ;  /* 0x00000000000079c5 */ /* 0x000fcc0000000000 */
[----:B------:R-:W-:Y:S01]  /*1800*/  IGMMA.64x64x32.S8.S8 R24, gdesc[UR8], R24, gsb0 ;  /* 0x01e00000081879f1 */ /* 0x000fe20008041018 */
[----:B------:R-:W-:Y:S02]  /*1810*/  UIADD3 UR8, UR6, 0x6, URZ ;  /* 0x0000000606087890 */ /* 0x000fe4000fffe03f */
[----:B------:R-:W-:Y:S01]  /*1820*/  UIADD3 UR10, UR5, 0x6, URZ ;  /* 0x00000006050a7890 */ /* 0x000fe2000fffe03f */
[----:B------:R-:W-:Y:S01]  /*1830*/  UMOV UR9, 0x40000040 ;  /* 0x4000004000097882 */ /* 0x000fe20000000000 */
[----:B------:R-:W-:Y:S01]  /*1840*/  UMOV UR11, 0x40000040 ;  /* 0x40000040000b7882 */ /* 0x000fe20000000000 */
[----:B------:R-:W-:Y:S01]  /*1850*/  UIADD3 UR6, UR6, 0x406, URZ ;  /* 0x0000040606067890 */ /* 0x000fe2000fffe03f */
[----:B------:R-:W-:Y:S02]  /*1860*/  WARPGROUP.DEPBAR.LE gsb0, 0x0 ;  /* 0x00008000000079c5 */ /* 0x000fe40000010000 */
[----:B------:R-:W-:-:S06]  /*1870*/  WARPGROUP.ARRIVE ;  /* 0x00000000000079c5 */ /* 0x000fcc0000000000 */
[----:B------:R-:W-:Y:S01]  /*1880*/  IGMMA.64x64x32.S8.S8 R56, gdesc[UR8], R56, gsb0 ;  /* 0x01e00000083879f1 */ /* 0x000fe20008041038 */
[----:B------:R-:W-:Y:S01]  /*1890*/  UMOV UR8, UR6 ;  /* 0x0000000600087c82 */ /* 0x000fe20008000000 */
[----:B------:R-:W-:Y:S01]  /*18a0*/  UMOV UR9, 0x40000040 ;  /* 0x4000004000097882 */ /* 0x000fe20000000000 */
[----:B------:R-:W-:Y:S02]  /*18b0*/  WARPGROUP.DEPBAR.LE gsb0, 0x0 ;  /* 0x00008000000079c5 */ /* 0x000fe40000010000 */
[----:B------:R-:W-:-:S06]  /*18c0*/  WARPGROUP.ARRIVE ;  /* 0x00000000000079c5 */ /* 0x000fcc0000000000 */
[----:B------:R-:W-:Y:S03]  /*18d0*/  IGMMA.64x64x32.S8.S8 R24, gdesc[UR8], R24, gsb0 ;  /* 0x01e00000081879f1 */ /* 0x000fe60008041018 */
[----:B------:R-:W-:Y:S02]  /*18e0*/  WARPGROUP.DEPBAR.LE gsb0, 0x0 ;  /* 0x00008000000079c5 */ /* 0x000fe40000010000 */
[----:B------:R-:W-:Y:S05]  /*18f0*/  @!P1 BRA `(.L_x_22) ;  /* 0x0000000400849947 */ /* 0x000fea0003800000 */
[----:B------:R-:W-:Y:S02]  /*1900*/  UIADD3 UR5, UR39, 0x1, URZ ;  /* 0x0000000127057890 */ /* 0x000fe4000fffe03f */
[----:B------:R-:W-:Y:S02]  /*1910*/  IMAD.U32 R3, RZ, RZ, UR39 ;  /* 0x00000027ff037e24 */ /* 0x000fe4000f8e00ff */
[----:B------:R-:W-:-:S04]  /*1920*/  UISETP.NE.AND UP0, UPT, UR5, 0x5, UPT ;  /* 0x000000050500788c */ /* 0x000fc8000bf05270 */
[----:B------:R-:W-:Y:S02]  /*1930*/  USEL UR6, URZ, 0x1, UP0 ;  /* 0x000000013f067887 */ /* 0x000fe40008000000 */
[----:B------:R-:W-:Y:S02]  /*1940*/  USEL UR5, UR5, URZ, UP0 ;  /* 0x0000003f05057287 */ /* 0x000fe40008000000 */
[----:B------:R-:W-:-:S06]  /*1950*/  ULOP3.LUT UR6, UR38, UR6, URZ, 0x3c, !UPT ;  /* 0x0000000626067292 */ /* 0x000fcc000f8e3c3f */
[----:B------:R-:W-:-:S07]  /*1960*/  IMAD.U32 R7, RZ, RZ, UR6 ;  /* 0x00000006ff077e24 */ /* 0x000fce000f8e00ff */
.L_x_29:
[----:B------:R-:W-:Y:S05]  /*1970*/  @!P0 BRA `(.L_x_23) ;  /* 0x0000000000048947 */ /* 0x000fea0003800000 */
[----:B------:R-:W-:Y:S01]  /*1980*/  BPT.TRAP 0x1 ;  /* 0x000000040000795c */ /* 0x000fe20000300000 */
.L_x_23:
[----:B------:R-:W2:Y:S01]  /*1990*/  S2UR UR7, SR_CgaCtaId ;  /* 0x00000000000779c3 */ /* 0x000ea20000008800 */
[----:B------:R-:W-:Y:S01]  /*19a0*/  UMOV UR6, 0x400 ;  /* 0x0000040000067882 */ /* 0x000fe20000000000 */
[----:B01----:R-:W-:Y:S01]  /*19b0*/  IMAD.U32 R5, RZ, RZ, UR5 ;  /* 0x00000005ff057e24 */ /* 0x003fe2000f8e00ff */
[----:B------:R-:W-:Y:S01]  /*19c0*/  SHF.L.U32 R4, R7, 0x1f, RZ ;  /* 0x0000001f07047819 */ /* 0x000fe200000006ff */
[----:B--2---:R-:W-:-:S06]  /*19d0*/  ULEA UR6, UR7, UR6, 0x18 ;  /* 0x0000000607067291 */ /* 0x004fcc000f8ec03f */
[----:B------:R-:W-:-:S04]  /*19e0*/  IMAD.U32 R6, RZ, RZ, UR6 ;  /* 0x00000006ff067e24 */ /* 0x000fc8000f8e00ff */
[----:B------:R-:W-:-:S04]  /*19f0*/  IMAD R5, R5, 0x8, R6 ;  /* 0x0000000805057824 */ /* 0x000fc800078e0206 */
[----:B------:R0:W1:Y:S01]  /*1a00*/  SYNCS.PHASECHK.TRANS64.TRYWAIT P1, [R5+URZ], R4 ;  /* 0x00000004050075a7 */ /* 0x000062000802017f */
[----:B------:R-:W-:Y:S05]  /*1a10*/  @!P0 BRA `(.L_x_24) ;  /* 0x0000000000048947 */ /* 0x000fea0003800000 */
[----:B------:R-:W-:Y:S01]  /*1a20*/  BPT.TRAP 0x1 ;  /* 0x000000040000795c */ /* 0x000fe20000300000 */
.L_x_24:
[----:B-1----:R-:W-:Y:S05]  /*1a30*/  @P1 BRA `(.L_x_25) ;  /* 0x0000000000081947 */ /* 0x002fea0003800000 */
[----:B------:R-:W1:Y:S02]  /*1a40*/  SYNCS.PHASECHK.TRANS64.TRYWAIT P1, [R5+URZ], R4 ;  /* 0x00000004050075a7 */ /* 0x000e64000802017f */
[----:B-1----:R-:W-:Y:S05]  /*1a50*/  @!P1 BRA `(.L_x_26) ;  /* 0x0000005800789947 */ /* 0x002fea0003800000 */
.L_x_25:
[----:B------:R-:W-:Y:S01]  /*1a60*/  ULEA UR6, UR5, UR4, 0x9 ;  /* 0x0000000405067291 */ /* 0x000fe2000f8e483f */
[----:B------:R-:W-:Y:S01]  /*1a70*/  WARPGROUP.ARRIVE ;  /* 0x00000000000079c5 */ /* 0x000fe20000000000 */
[----:B------:R-:W-:Y:S01]  /*1a80*/  ULEA UR7, UR5, UR41, 0xb ;  /* 0x0000002905077291 */ /* 0x000fe2000f8e583f */
[----:B------:R-:W-:Y:S01]  /*1a90*/  UMOV UR11, 0x40000040 ;  /* 0x40000040000b7882 */ /* 0x000fe20000000000 */
[----:B------:R-:W-:Y:S02]  /*1aa0*/  UMOV UR9, 0x40000040 ;  /* 0x4000004000097882 */ /* 0x000fe40000000000 */
[----:B------:R-:W-:Y:S01]  /*1ab0*/  UIADD3 UR12, UR7, 0x400, URZ ;  /* 0x00000400070c7890 */ /* 0x000fe2000fffe03f */
[----:B------:R-:W-:Y:S02]  /*1ac0*/  UMOV UR10, UR6 ;  /* 0x00000006000a7c82 */ /* 0x000fe40008000000 */
[----:B------:R-:W-:Y:S02]  /*1ad0*/  UMOV UR8, UR7 ;  /* 0x0000000700087c82 */ /* 0x000fe40008000000 */
[----:B------:R-:W-:Y:S01]  /*1ae0*/  IGMMA.64x64x32.S8.S8 R56, gdesc[UR8], R56, gsb0 ;  /* 0x01e00000083879f1 */ /* 0x000fe20008041038 */
[----:B------:R-:W-:Y:S01]  /*1af0*/  UMOV UR9, 0x40000040 ;  /* 0x4000004000097882 */ /* 0x000fe20000000000 */
[----:B------:R-:W-:Y:S01]  /*1b00*/  UMOV UR8, UR12 ;  /* 0x0000000c00087c82 */ /* 0x000fe20008000000 */
[----:B------:R-:W-:Y:S01]  /*1b10*/  UIADD3 UR12, UR7, 0x402, URZ ;  /* 0x00000402070c7890 */ /* 0x000fe2000fffe03f */
[----:B------:R-:W-:-:S02]  /*1b20*/  WARPGROUP.DEPBAR.LE gsb0, 0x0 ;  /* 0x00008000000079c5 */ /* 0x000fc40000010000 */
        /* <DEDUP_REMOVED lines=42> */
[----:B------:R-:W-:Y:S01]  /*1dd0*/  BPT.TRAP 0x1 ;  /* 0x000000040000795c */ /* 0x000fe20000300000 */
.L_x_27:
[----:B------:R-:W-:-:S13]  /*1de0*/  ISETP.NE.AND P1, PT, R102, RZ, PT ;  /* 0x000000ff6600720c */ /* 0x000fda0003f25270 */
[----:B01----:R-:W-:-:S04]  /*1df0*/  @P1 IMAD R4, R3, 0x8, R6 ;  /* 0x0000000803041824 */ /* 0x003fc800078e0206 */
[----:B------:R-:W-:-:S05]  /*1e00*/  @P1 VIADD R5, R4, 0x28 ;  /* 0x0000002804051836 */ /* 0x000fca0000000000 */
[----:B------:R-:W-:-:S04]  /*1e10*/  @P1 PRMT R5, R22, 0x654, R5 ;  /* 0x0000065416051816 */ /* 0x000fc80000000005 */
[----:B------:R0:W-:Y:S01]  /*1e20*/  @P1 SYNCS.ARRIVE.TRANS64.RED.A1T0 RZ, [R5+URZ], RZ ;  /* 0x000000ff05ff19a7 */ /* 0x0001e2000810043f */
[----:B------:R-:W-:-:S13]  /*1e30*/  ISETP.GT.U32.AND P1, PT, R19, 0x1, PT ;  /* 0x000000011300780c */ /* 0x000fda0003f24070 */
[----:B0-----:R-:W-:Y:S05]  /*1e40*/  @P1 BRA `(.L_x_28) ;  /* 0x0000000000041947 */ /* 0x001fea0003800000 */
[----:B------:R-:W-:Y:S01]  /*1e50*/  BPT.TRAP 0x1 ;  /* 0x000000040000795c */ /* 0x000fe20000300000 */
.L_x_28:
[----:B------:R-:W-:Y:S01]  /*1e60*/  UIADD3 UR5, UR5, 0x1, URZ ;  /* 0x0000000105057890 */ /* 0x000fe2000fffe03f */
[C---:B------:R-:W-:Y:S01]  /*1e70*/  ISETP.GT.AND P2, PT, R0.reuse, 0x1, PT ;  /* 0x000000010000780c */ /* 0x040fe20003f44270 */
[----:B------:R-:W-:Y:S02]  /*1e80*/  VIADD R3, R3, 0x1 ;  /* 0x0000000103037836 */ /* 0x000fe40000000000 */
[----:B------:R-:W-:Y:S01]  /*1e90*/  UISETP.NE.AND UP0, UPT, UR5, 0x5, UPT ;  /* 0x000000050500788c */ /* 0x000fe2000bf05270 */
[----:B------:R-:W-:Y:S02]  /*1ea0*/  VIADD R0, R0, 0xffffffff ;  /* 0xffffffff00007836 */ /* 0x000fe40000000000 */
[C---:B------:R-:W-:Y:S01]  /*1eb0*/  ISETP.NE.AND P1, PT, R3.reuse, 0x5, PT ;  /* 0x000000050300780c */ /* 0x040fe20003f25270 */
[----:B------:R-:W-:Y:S02]  /*1ec0*/  USEL UR6, URZ, 0x1, UP0 ;  /* 0x000000013f067887 */ /* 0x000fe40008000000 */
[----:B------:R-:W-:Y:S01]  /*1ed0*/  USEL UR5, UR5, URZ, UP0 ;  /* 0x0000003f05057287 */ /* 0x000fe20008000000 */
[----:B------:R-:W-:-:S03]  /*1ee0*/  SEL R3, R3, RZ, P1 ;  /* 0x000000ff03037207 */ /* 0x000fc60000800000 */
[----:B------:R-:W-:Y:S01]  /*1ef0*/  LOP3.LUT R7, R7, UR6, RZ, 0x3c, !PT ;  /* 0x0000000607077c12 */ /* 0x000fe2000f8e3cff */
[----:B------:R-:W-:Y:S07]  /*1f00*/  @P2 BRA `(.L_x_29) ;  /* 0xfffffff800982947 */ /* 0x000fee000383ffff */
.L_x_22:
[----:B------:R-:W2:Y:S02]  /*1f10*/  LDC R0, c[0x0][0x28c] ;  /* 0x0000a300ff007b82 */ /* 0x000ea40000000800 */
[----:B--2---:R-:W-:-:S13]  /*1f20*/  ISETP.GE.AND P1, PT, R0, 0x1, PT ;  /* 0x000000010000780c */ /* 0x004fda0003f26270 */
[----:B------:R-:W-:Y:S05]  /*1f30*/  @!P1 BRA `(.L_x_30) ;  /* 0x0000000000509947 */ /* 0x000fea0003800000 */
[----:B------:R-:W-:Y:S05]  /*1f40*/  @!P0 BRA `(.L_x_31) ;  /* 0x0000000000048947 */ /* 0x000fea0003800000 */
[----:B------:R-:W-:Y:S01]  /*1f50*/  BPT.TRAP 0x1 ;  /* 0x000000040000795c */ /* 0x000fe20000300000 */
.L_x_31:
[----:B------:R-:W-:Y:S01]  /*1f60*/  ISETP.NE.AND P1, PT, R102, RZ, PT ;  /* 0x000000ff6600720c */ /* 0x000fe20003f25270 */
[----:B------:R-:W-:Y:S01]  /*1f70*/  BSSY B0, `(.L_x_32) ;  /* 0x000000e000007945 */ /* 0x000fe20003800000 */
[----:B------:R-:W-:-:S11]  /*1f80*/  ISETP.GT.U32.AND P0, PT, R19, 0x1, PT ;  /* 0x000000011300780c */ /* 0x000fd60003f04070 */
[----:B------:R-:W-:Y:S05]  /*1f90*/  @!P1 BRA `(.L_x_33) ;  /* 0x00000000002c9947 */ /* 0x000fea0003800000 */
[----:B------:R-:W-:-:S04]  /*1fa0*/  UISETP.LT.AND UP0, UPT, UR40, 0x1, UPT ;  /* 0x000000012800788c */ /* 0x000fc8000bf01270 */
[----:B------:R-:W-:-:S04]  /*1fb0*/  USEL UR6, UR40, 0x1, UP0 ;  /* 0x0000000128067887 */ /* 0x000fc80008000000 */
[----:B------:R-:W-:-:S04]  /*1fc0*/  UIADD3 UR6, UR39, UR40, -UR6 ;  /* 0x0000002827067290 */ /* 0x000fc8000fffe806 */
[----:B------:R-:W-:-:S04]  /*1fd0*/  UIMAD.WIDE.U32 UR4, UR6, -0x33333333, URZ ;  /* 0xcccccccd060478a5 */ /* 0x000fc8000f8e003f */
[----:B------:R-:W-:-:S04]  /*1fe0*/  USHF.R.U32.HI UR4, URZ, 0x2, UR5 ;  /* 0x000000023f047899 */ /* 0x000fc80008011605 */
[----:B------:R-:W-:-:S06]  /*1ff0*/  UIMAD UR6, UR4, -0x5, UR6 ;  /* 0xfffffffb040678a4 */ /* 0x000fcc000f8e0206 */
[----:B------:R-:W-:-:S04]  /*2000*/  IMAD.U32 R3, RZ, RZ, UR6 ;  /* 0x00000006ff037e24 */ /* 0x000fc8000f8e00ff */
[----:B------:R-:W-:-:S04]  /*2010*/  IMAD R0, R3, 0x8, R6 ;  /* 0x0000000803007824 */ /* 0x000fc800078e0206 */
[----:B------:R-:W-:-:S05]  /*2020*/  VIADD R3, R0, 0x28 ;  /* 0x0000002800037836 */ /* 0x000fca0000000000 */
[----:B------:R-:W-:-:S04]  /*2030*/  PRMT R3, R22, 0x654, R3 ;  /* 0x0000065416037816 */ /* 0x000fc80000000003 */
[----:B------:R2:W-:Y:S03]  /*2040*/  SYNCS.ARRIVE.TRANS64.RED.A1T0 RZ, [R3+URZ], RZ ;  /* 0x000000ff03ff79a7 */ /* 0x0005e6000810043f */
.L_x_33:
[----:B------:R-:W-:Y:S05]  /*2050*/  BSYNC B0 ;  /* 0x0000000000007941 */ /* 0x000fea0003800000 */
.L_x_32:
[----:B------:R-:W-:Y:S05]  /*2060*/  @P0 BRA `(.L_x_30) ;  /* 0x0000000000040947 */ /* 0x000fea0003800000 */
[----:B------:R-:W-:Y:S01]  /*2070*/  BPT.TRAP 0x1 ;  /* 0x000000040000795c */ /* 0x000fe20000300000 */
.L_x_30:
[----:B------:R-:W3:Y:S01]  /*2080*/  LDC R6, c[0x0][0x288] ;  /* 0x0000a200ff067b82 */ /* 0x000ee20000000800 */
[--C-:B------:R-:W-:Y:S01]  /*2090*/  SHF.R.U32.HI R0, RZ, 0x2, R18.reuse ;  /* 0x00000002ff007819 */ /* 0x100fe20000011612 */
[----:B------:R-:W-:Y:S01]  /*20a0*/  IMAD.SHL.U32 R9, R92, 0x40, RZ ;  /* 0x000000405c097824 */ /* 0x000fe200078e00ff */
[----:B01----:R-:W-:Y:S01]  /*20b0*/  SHF.R.U32.HI R5, RZ, 0x7, R18 ;  /* 0x00000007ff057819 */ /* 0x003fe20000011612 */
[----:B------:R-:W-:Y:S01]  /*20c0*/  UIADD3 UR39, UR40, UR39, URZ ;  /* 0x0000002728277290 */ /* 0x000fe2000fffe03f */
[----:B--2---:R-:W-:Y:S01]  /*20d0*/  LOP3.LUT R3, R0, 0x7, RZ, 0xc0, !PT ;  /* 0x0000000700037812 */ /* 0x004fe200078ec0ff */
[----:B------:R-:W-:Y:S01]  /*20e0*/  IMAD.SHL.U32 R11, R91, 0x100, RZ ;  /* 0x000001005b0b7824 */ /* 0x000fe200078e00ff */
[C---:B------:R-:W-:Y:S01]  /*20f0*/  LOP3.LUT R4, R18.reuse, 0x60, RZ, 0xc0, !PT ;  /* 0x0000006012047812 */ /* 0x040fe200078ec0ff */
[----:B------:R-:W-:Y:S01]  /*2100*/  UISETP.GT.U32.AND UP0, UPT, UR39, 0x4, UPT ;  /* 0x000000042700788c */ /* 0x000fe2000bf04070 */
[----:B------:R-:W-:Y:S01]  /*2110*/  LOP3.LUT R0, R5, 0x1, RZ, 0xc0, !PT ;  /* 0x0000000105007812 */ /* 0x000fe200078ec0ff */
[C---:B------:R-:W-:Y:S01]  /*2120*/  IMAD.SHL.U32 R94, R18.reuse, 0x2, RZ ;  /* 0x00000002125e7824 */ /* 0x040fe200078e00ff */
[----:B------:R-:W-:Y:S01]  /*2130*/  SHF.R.U32.HI R8, RZ, 0x1, R4 ;  /* 0x00000001ff087819 */ /* 0x000fe20000011604 */
[----:B------:R-:W-:Y:S01]  /*2140*/  ULDC UR7, c[0x0][0x284] ;  /* 0x0000a10000077ab9 */ /* 0x000fe20000000800 */
[----:B------:R-:W-:Y:S01]  /*2150*/  LOP3.LUT R4, R18, 0x3, RZ, 0xc0, !PT ;  /* 0x0000000312047812 */ /* 0x000fe200078ec0ff */
[----:B------:R-:W-:Y:S01]  /*2160*/  IMAD.SHL.U32 R10, R0, 0x40, RZ ;  /* 0x00000040000a7824 */ /* 0x000fe200078e00ff */
[----:B------:R-:W-:Y:S01]  /*2170*/  UISETP.LT.U32.AND UP0, UPT, UR40, 0x5, UP0 ;  /* 0x000000052800788c */ /* 0x000fe20008701070 */
[----:B------:R-:W-:Y:S01]  /*2180*/  SHF.R.S32.HI R92, RZ, 0x1f, R23 ;  /* 0x0000001fff5c7819 */ /* 0x000fe20000011417 */
[----:B------:R-:W-:Y:S01]  /*2190*/  UISETP.GE.U32.AND UP1, UPT, UR40, 0x5, UPT ;  /* 0x000000052800788c */ /* 0x000fe2000bf26070 */
[--C-:B------:R-:W-:Y:S01]  /*21a0*/  IADD3 R5, RZ, -R8, -R3.reuse ;  /* 0x80000008ff057210 */ /* 0x100fe20007ffe803 */
[----:B------:R-:W-:Y:S01]  /*21b0*/  ULDC.64 UR8, c[0x0][0x5d0] ;  /* 0x0001740000087ab9 */ /* 0x000fe20000000a00 */
[C---:B------:R-:W-:Y:S01]  /*21c0*/  LOP3.LUT R94, R9.reuse, 0x6, R94, 0xf8, !PT ;  /* 0x00000006095e7812 */ /* 0x040fe200078ef85e */
[----:B------:R-:W-:Y:S01]  /*21d0*/  UIMAD.WIDE.U32 UR4, UR39, -0x33333333, URZ ;  /* 0xcccccccd270478a5 */ /* 0x000fe2000f8e003f */
[----:B------:R-:W-:Y:S01]  /*21e0*/  LOP3.LUT R3, R10, 0x40, R3, 0xe2, !PT ;  /* 0x000000400a037812 */ /* 0x000fe200078ee203 */
[----:B------:R-:W-:Y:S01]  /*21f0*/  USEL UR6, URZ, 0x1, !UP0 ;  /* 0x000000013f067887 */ /* 0x000fe2000c000000 */
[----:B---3--:R-:W-:Y:S01]  /*2200*/  ISETP.GE.AND P0, PT, R9, R6, PT ;  /* 0x000000060900720c */ /* 0x008fe20003f06270 */
[----:B------:R-:W-:Y:S01]  /*2210*/  IMAD R10, R4, -0x2, R6 ;  /* 0xfffffffe040a7824 */ /* 0x000fe200078e0206 */
[----:B------:R-:W-:Y:S01]  /*2220*/  SHF.R.S32.HI R95, RZ, 0x1f, R94 ;  /* 0x0000001fff5f7819 */ /* 0x000fe2000001145e */
[----:B------:R-:W-:Y:S01]  /*2230*/  IMAD R6, R92, UR8, RZ ;  /* 0x000000085c067c24 */ /* 0x000fe2000f8e02ff */
[----:B------:R-:W-:Y:S01]  /*2240*/  ISETP.GE.OR P0, PT, R11, UR7, P0 ;  /* 0x000000070b007c0c */ /* 0x000fe20008706670 */
[----:B------:R-:W-:Y:S01]  /*2250*/  IMAD R0, R0, -0x40, R5 ;  /* 0xffffffc000007824 */ /* 0x000fe200078e0205 */
[----:B------:R-:W-:Y:S01]  /*2260*/  USHF.R.U32.HI UR4, URZ, 0x2, UR5 ;  /* 0x000000023f047899 */ /* 0x000fe20008011605 */
[----:B------:R-:W-:Y:S01]  /*2270*/  IMAD.WIDE R4, R91, 0x100, RZ ;  /* 0x000001005b047825 */ /* 0x000fe200078e02ff */
[----:B------:R-:W-:-:S02]  /*2280*/  ULOP3.LUT UR38, UR38, UR6, URZ, 0x3c, !UPT ;  /* 0x0000000626267292 */ /* 0x000fc4000f8e3c3f */
[----:B------:R-:W-:Y:S01]  /*2290*/  UIMAD UR39, UR4, -0x5, UR39 ;  /* 0xfffffffb042778a4 */ /* 0x000fe2000f8e0227 */
[C---:B------:R-:W-:Y:S01]  /*22a0*/  IMAD R13, R23.reuse, UR9, R6 ;  /* 0x00000009170d7c24 */ /* 0x040fe2000f8e0206 */
[----:B------:R-:W-:Y:S01]  /*22b0*/  @UP1 ULOP3.LUT UR38, UR38, 0x1, UR4, 0x78, !UPT ;  /* 0x0000000126261892 */ /* 0x000fe2000f8e7804 */
[----:B------:R-:W-:Y:S01]  /*22c0*/  IMAD.WIDE.U32 R6, R23, UR8, R94 ;  /* 0x0000000817067c25 */ /* 0x000fe2000f8e005e */
[----:B------:R-:W-:Y:S02]  /*22d0*/  IADD3 R91, -R11, UR7, R0 ;  /* 0x000000070b5b7c10 */ /* 0x000fe4000fffe100 */
[----:B------:R-:W-:Y:S01]  /*22e0*/  LOP3.LUT R105, R4, R3, R8, 0xfe, !PT ;  /* 0x0000000304697212 */ /* 0x000fe200078efe08 */
[----:B------:R-:W-:Y:S02]  /*22f0*/  IMAD.IADD R7, R7, 0x1, R13 ;  /* 0x0000000107077824 */ /* 0x000fe400078e020d */
[----:B------:R-:W-:Y:S02]  /*2300*/  IMAD.IADD R3, R10, 0x1, -R9 ;  /* 0x000000010a037824 */ /* 0x000fe400078e0a09 */
[----:B------:R-:W-:Y:S01]  /*2310*/  IMAD.MOV.U32 R0, RZ, RZ, -0x1 ;  /* 0xffffffffff007424 */ /* 0x000fe200078e00ff */
[----:B------:R-:W-:Y:S06]  /*2320*/  @P0 BRA `(.L_x_34) ;  /* 0x0000003000f40947 */ /* 0x000fec0003800000 */
[----:B------:R-:W0:Y:S01]  /*2330*/  LDC.64 R20, c[0x0][0x5c8] ;  /* 0x00017200ff147b82 */ /* 0x000e220000000a00 */
[----:B------:R-:W-:Y:S01]  /*2340*/  ULDC.64 UR4, c[0x0][0x5c0] ;  /* 0x0001700000047ab9 */ /* 0x000fe20000000a00 */
[----:B------:R-:W-:Y:S01]  /*2350*/  BSSY B0, `(.L_x_34) ;  /* 0x000033a000007945 */ /* 0x000fe20003800000 */
[-C--:B0-----:R-:W-:Y:S01]  /*2360*/  IMAD R8, R5, R20.reuse, RZ ;  /* 0x0000001405087224 */ /* 0x081fe200078e02ff */
[----:B------:R-:W-:Y:S01]  /*2370*/  SHF.L.U64.HI R13, R20, 0x7, R21 ;  /* 0x00000007140d7819 */ /* 0x000fe20000010215 */
[----:B------:R-:W-:-:S04]  /*2380*/  IMAD.WIDE.U32 R6, R105, R20, R6 ;  /* 0x0000001469067225 */ /* 0x000fc800078e0006 */
[----:B------:R-:W-:Y:S01]  /*2390*/  IMAD R9, R105, R21, R8 ;  /* 0x0000001569097224 */ /* 0x000fe200078e0208 */
[----:B------:R-:W-:Y:S01]  /*23a0*/  IADD3 R14, P0, R6, UR4, RZ ;  /* 0x00000004060e7c10 */ /* 0x000fe2000ff1e0ff */
[C---:B------:R-:W-:Y:S02]  /*23b0*/  IMAD.SHL.U32 R11, R20.reuse, 0x80, RZ ;  /* 0x00000080140b7824 */ /* 0x040fe400078e00ff */
[----:B------:R-:W-:Y:S01]  /*23c0*/  IMAD.IADD R9, R7, 0x1, R9 ;  /* 0x0000000107097824 */ /* 0x000fe200078e0209 */
[-C--:B------:R-:W-:Y:S02]  /*23d0*/  LEA R6, P1, R20, R14.reuse, 0x3 ;  /* 0x0000000e14067211 */ /* 0x080fe400078218ff */
[----:B------:R-:W-:Y:S02]  /*23e0*/  IADD3 R8, P2, R11, R14, RZ ;  /* 0x0000000e0b087210 */ /* 0x000fe40007f5e0ff */
[----:B------:R-:W-:Y:S02]  /*23f0*/  IADD3.X R15, R9, UR5, RZ, P0, !PT ;  /* 0x00000005090f7c10 */ /* 0x000fe400087fe4ff */
[----:B-----5:R-:W-:-:S02]  /*2400*/  ISETP.NE.AND P0, PT, R89, RZ, PT ;  /* 0x000000ff5900720c */ /* 0x020fc40003f05270 */
[----:B------:R-:W-:Y:S01]  /*2410*/  LEA.HI.X R7, R20, R15, R21, 0x3, P1 ;  /* 0x0000000f14077211 */ /* 0x000fe200008f1c15 */
[----:B------:R-:W-:Y:S01]  /*2420*/  IMAD.X R9, R13, 0x1, R15, P2 ;  /* 0x000000010d097824 */ /* 0x000fe200010e060f */
[----:B------:R-:W-:-:S05]  /*2430*/  IADD3 R10, P1, R11, R6, RZ ;  /* 0x000000060b0a7210 */ /* 0x000fca0007f3e0ff */
[----:B------:R-:W-:-:S04]  /*2440*/  IMAD.X R11, R13, 0x1, R7, P1 ;  /* 0x000000010d0b7824 */ /* 0x000fc800008e0607 */
[----:B------:R-:W-:Y:S05]  /*2450*/  @!P0 BRA `(.L_x_35) ;  /* 0x0000002400948947 */ /* 0x000fea0003800000 */
[----:B------:R-:W0:Y:S01]  /*2460*/  LDC.64 R20, c[0x0][0x5b0] ;  /* 0x00016c00ff147b82 */ /* 0x000e220000000a00 */
[----:B------:R-:W-:Y:S01]  /*2470*/  ULDC.64 UR4, c[0x0][0x5b8] ;  /* 0x00016e0000047ab9 */ /* 0x000fe20000000a00 */
[----:B------:R-:W-:Y:S01]  /*2480*/  ISETP.GE.AND P0, PT, R91, 0x1, PT ;  /* 0x000000015b00780c */ /* 0x000fe20003f06270 */
[----:B------:R-:W-:Y:S01]  /*2490*/  IMAD R92, R92, UR4, RZ ;  /* 0x000000045c5c7c24 */ /* 0x000fe2000f8e02ff */
[----:B------:R-:W-:Y:S01]  /*24a0*/  BSSY B1, `(.L_x_36) ;  /* 0x0000010000017945 */ /* 0x000fe20003800000 */
[----:B------:R-:W-:Y:S01]  /*24b0*/  IMAD.WIDE.U32 R94, R23, UR4, R94 ;  /* 0x00000004175e7c25 */ /* 0x000fe2000f8e005e */
[----:B------:R-:W-:Y:S02]  /*24c0*/  ISETP.LT.OR P2, PT, R3, 0x1, !P0 ;  /* 0x000000010300780c */ /* 0x000fe40004741670 */
[----:B------:R-:W1:Y:S01]  /*24d0*/  LDC.64 R12, c[0x0][0x5a8] ;  /* 0x00016a00ff0c7b82 */ /* 0x000e620000000a00 */
[----:B------:R-:W-:Y:S02]  /*24e0*/  IMAD R23, R23, UR5, R92 ;  /* 0x0000000517177c24 */ /* 0x000fe4000f8e025c */
[----:B------:R-:W-:-:S02]  /*24f0*/  IMAD.MOV.U32 R92, RZ, RZ, R94 ;  /* 0x000000ffff5c7224 */ /* 0x000fc400078e005e */
[----:B------:R-:W-:Y:S02]  /*2500*/  IMAD.IADD R93, R95, 0x1, R23 ;  /* 0x000000015f5d7824 */ /* 0x000fe400078e0217 */
[-C--:B0-----:R-:W-:Y:S01]  /*2510*/  IMAD R98, R5, R20.reuse, RZ ;  /* 0x0000001405627224 */ /* 0x081fe200078e02ff */
[----:B------:R-:W-:Y:S01]  /*2520*/  SHF.L.U64.HI R99, R20, 0x3, R21 ;  /* 0x0000000314637819 */ /* 0x000fe20000010215 */
[----:B------:R-:W-:-:S04]  /*2530*/  IMAD.WIDE.U32 R96, R105, R20, R92 ;  /* 0x0000001469607225 */ /* 0x000fc800078e005c */
[----:B------:R-:W-:Y:S01]  /*2540*/  IMAD R103, R105, R21, R98 ;  /* 0x0000001569677224 */ /* 0x000fe200078e0262 */
[----:B-1----:R-:W-:Y:S01]  /*2550*/  IADD3 R96, P1, R96, R12, RZ ;  /* 0x0000000c60607210 */ /* 0x002fe20007f3e0ff */
[----:B------:R-:W-:-:S03]  /*2560*/  IMAD.SHL.U32 R98, R20, 0x8, RZ ;  /* 0x0000000814627824 */ /* 0x000fc600078e00ff */
[----:B------:R-:W-:Y:S01]  /*2570*/  IADD3.X R97, R13, R97, R103, P1, !PT ;  /* 0x000000610d617210 */ /* 0x000fe20000ffe467 */
[----:B------:R-:W-:Y:S08]  /*2580*/  @P2 BRA `(.L_x_37) ;  /* 0x0000000000042947 */ /* 0x000ff00003800000 */
[----:B------:R0:W5:Y:S02]  /*2590*/  LDG.E.U8 R90, desc[UR36][R96.64] ;  /* 0x00000024605a7981 */ /* 0x000164000c1e1100 */
.L_x_37:
[----:B------:R-:W-:Y:S05]  /*25a0*/  BSYNC B1 ;  /* 0x0000000000017941 */ /* 0x000fea0003800000 */
.L_x_36:
[----:B-----5:R-:W-:Y:S01]  /*25b0*/  LOP3.LUT R23, R90, 0xffff, RZ, 0xc0, !PT ;  /* 0x0000ffff5a177812 */ /* 0x020fe200078ec0ff */
[----:B------:R-:W-:Y:S01]  /*25c0*/  IMAD.WIDE.U32 R100, R105, R20, R98 ;  /* 0x0000001469647225 */ /* 0x000fe200078e0062 */
[----:B------:R-:W-:Y:S01]  /*25d0*/  ISETP.GE.AND P1, PT, R91, 0x9, PT ;  /* 0x000000095b00780c */ /* 0x000fe20003f26270 */
[----:B------:R-:W-:Y:S01]  /*25e0*/  BSSY B1, `(.L_x_38) ;  /* 0x000000e000017945 */ /* 0x000fe20003800000 */
[----:B------:R-:W-:Y:S01]  /*25f0*/  PRMT R104, R23, 0x8880, RZ ;  /* 0x0000888017687816 */ /* 0x000fe200000000ff */
[----:B------:R-:W-:Y:S01]  /*2600*/  IMAD.IADD R23, R103, 0x1, R101 ;  /* 0x0000000167177824 */ /* 0x000fe200078e0265 */
[----:B------:R-:W-:-:S04]  /*2610*/  IADD3 R100, P3, P4, R94, R12, R100 ;  /* 0x0000000c5e647210 */ /* 0x000fc80007c7e064 */
[----:B------:R-:W-:Y:S01]  /*2620*/  IADD3.X R101, R93, R13, R23, P3, P4 ;  /* 0x0000000d5d657210 */ /* 0x000fe20001fe8417 */
[----:B------:R-:W-:Y:S01]  /*2630*/  IMAD R23, R104, R89, RZ ;  /* 0x0000005968177224 */ /* 0x000fe200078e02ff */
[C---:B------:R-:W-:Y:S02]  /*2640*/  ISETP.LT.OR P4, PT, R3.reuse, 0x2, !P0 ;  /* 0x000000020300780c */ /* 0x040fe40004781670 */
[----:B------:R-:W-:Y:S01]  /*2650*/  ISETP.LT.OR P3, PT, R3, 0x1, !P1 ;  /* 0x000000010300780c */ /* 0x000fe20004f61670 */
[----:B------:R-:W-:-:S05]  /*2660*/  @!P2 IMAD R103, R56, R88, R23 ;  /* 0x000000583867a224 */ /* 0x000fca00078e0217 */
[----:B------:R1:W-:Y:S05]  /*2670*/  @!P2 STG.E.U8 desc[UR36][R14.64], R103 ;  /* 0x000000670e00a986 */ /* 0x0003ea000c101124 */
[----:B------:R-:W-:Y:S05]  /*2680*/  @P4 BRA `(.L_x_39) ;  /* 0x00000000000c4947 */ /* 0x000fea0003800000 */
[----:B------:R-:W2:Y:S02]  /*2690*/  LDG.E.U8 R90, desc[UR36][R96.64+0x1] ;  /* 0x00000124605a7981 */ /* 0x000ea4000c1e1100 */
[----:B--2---:R-:W-:-:S05]  /*26a0*/  PRMT R56, R90, 0x8880, RZ ;  /* 0x000088805a387816 */ /* 0x004fca00000000ff */
[----:B------:R-:W-:-:S07]  /*26b0*/  IMAD R23, R56, R89, RZ ;  /* 0x0000005938177224 */ /* 0x000fce00078e02ff */
.L_x_39:
[----:B------:R-:W-:Y:S05]  /*26c0*/  BSYNC B1 ;  /* 0x0000000000017941 */ /* 0x000fea0003800000 */
.L_x_38:
[----:B------:R-:W-:Y:S01]  /*26d0*/  @!P4 IMAD R57, R57, R88, R23 ;  /* 0x000000583939c224 */ /* 0x000fe200078e0217 */
[----:B------:R-:W-:Y:S04]  /*26e0*/  BSSY B1, `(.L_x_40) ;  /* 0x0000006000017945 */ /* 0x000fe80003800000 */
[----:B------:R2:W-:Y:S01]  /*26f0*/  @!P4 STG.E.U8 desc[UR36][R14.64+0x1], R57 ;  /* 0x000001390e00c986 */ /* 0x0005e2000c101124 */
[----:B------:R-:W-:Y:S05]  /*2700*/  @P3 BRA `(.L_x_41) ;  /* 0x00000000000c3947 */ /* 0x000fea0003800000 */
[----:B------:R-:W3:Y:S02]  /*2710*/  LDG.E.U8 R90, desc[UR36][R100.64] ;  /* 0x00000024645a7981 */ /* 0x000ee4000c1e1100 */
[----:B---3--:R-:W-:-:S05]  /*2720*/  PRMT R56, R90, 0x8880, RZ ;  /* 0x000088805a387816 */ /* 0x008fca00000000ff */
[----:B------:R-:W-:-:S07]  /*2730*/  IMAD R23, R56, R89, RZ ;  /* 0x0000005938177224 */ /* 0x000fce00078e02ff */
.L_x_41:
[----:B------:R-:W-:Y:S05]  /*2740*/  BSYNC B1 ;  /* 0x0000000000017941 */ /* 0x000fea0003800000 */
.L_x_40:
[C---:B------:R-:W-:Y:S01]  /*2750*/  ISETP.LT.OR P2, PT, R3.reuse, 0x2, !P1 ;  /* 0x000000020300780c */ /* 0x040fe20004f41670 */
[----:B--2---:R-:W-:Y:S01]  /*2760*/  @!P3 IMAD R57, R58, R88, R23 ;  /* 0x000000583a39b224 */ /* 0x004fe200078e0217 */
[----:B------:R-:W-:Y:S01]  /*2770*/  BSSY B1, `(.L_x_42) ;  /* 0x0000008000017945 */ /* 0x000fe20003800000 */
[----:B------:R-:W-:-:S03]  /*2780*/  ISETP.LT.OR P4, PT, R3, 0x9, !P0 ;  /* 0x000000090300780c */ /* 0x000fc60004781670 */
[----:B------:R2:W-:Y:S01]  /*2790*/  @!P3 STG.E.U8 desc[UR36][R6.64], R57 ;  /* 0x000000390600b986 */ /* 0x0005e2000c101124 */
[----:B------:R-:W-:-:S06]  /*27a0*/  ISETP.LT.OR P3, PT, R3, 0xa, !P0 ;  /* 0x0000000a0300780c */ /* 0x000fcc0004761670 */
[----:B------:R-:W-:Y:S07]  /*27b0*/  @P2 BRA `(.L_x_43) ;  /* 0x00000000000c2947 */ /* 0x000fee0003800000 */
[----:B------:R-:W3:Y:S02]  /*27c0*/  LDG.E.U8 R90, desc[UR36][R100.64+0x1] ;  /* 0x00000124645a7981 */ /* 0x000ee4000c1e1100 */
[----:B---3--:R-:W-:-:S05]  /*27d0*/  PRMT R56, R90, 0x8880, RZ ;  /* 0x000088805a387816 */ /* 0x008fca00000000ff */
[----:B------:R-:W-:-:S07]  /*27e0*/  IMAD R23, R56, R89, RZ ;  /* 0x0000005938177224 */ /* 0x000fce00078e02ff */
.L_x_43:
[----:B------:R-:W-:Y:S05]  /*27f0*/  BSYNC B1 ;  /* 0x0000000000017941 */ /* 0x000fea0003800000 */
.L_x_42:
[----:B------:R-:W-:Y:S01]  /*2800*/  @!P2 IMAD R59, R59, R88, R23 ;  /* 0x000000583b3ba224 */ /* 0x000fe200078e0217 */
[----:B------:R-:W-:Y:S04]  /*2810*/  BSSY B1, `(.L_x_44) ;  /* 0x0000006000017945 */ /* 0x000fe80003800000 */
[----:B------:R3:W-:Y:S01]  /*2820*/  @!P2 STG.E.U8 desc[UR36][R6.64+0x1], R59 ;  /* 0x0000013b0600a986 */ /* 0x0007e2000c101124 */
[----:B------:R-:W-:Y:S05]  /*2830*/  @P4 BRA `(.L_x_45) ;  /* 0x00000000000c4947 */ /* 0x000fea0003800000 */
[----:B------:R-:W4:Y:S02]  /*2840*/  LDG.E.U8 R90, desc[UR36][R96.64+0x8] ;  /* 0x00000824605a7981 */ /* 0x000f24000c1e1100 */
[----:B----4-:R-:W-:-:S05]  /*2850*/  PRMT R56, R90, 0x8880, RZ ;  /* 0x000088805a387816 */ /* 0x010fca00000000ff */
[----:B------:R-:W-:-:S07]  /*2860*/  IMAD R23, R56, R89, RZ ;  /* 0x0000005938177224 */ /* 0x000fce00078e02ff */
.L_x_45:
[----:B------:R-:W-:Y:S05]  /*2870*/  BSYNC B1 ;  /* 0x0000000000017941 */ /* 0x000fea0003800000 */
.L_x_44:
[----:B--2---:R-:W-:Y:S01]  /*2880*/  @!P4 IMAD R57, R60, R88, R23 ;  /* 0x000000583c39c224 */ /* 0x004fe200078e0217 */
[----:B------:R-:W-:Y:S04]  /*2890*/  BSSY B1, `(.L_x_46) ;  /* 0x0000006000017945 */ /* 0x000fe80003800000 */
[----:B------:R2:W-:Y:S01]  /*28a0*/  @!P4 STG.E.U8 desc[UR36][R14.64+0x8], R57 ;  /* 0x000008390e00c986 */ /* 0x0005e2000c101124 */
[----:B------:R-:W-:Y:S05]  /*28b0*/  @P3 BRA `(.L_x_47) ;  /* 0x00000000000c3947 */ /* 0x000fea0003800000 */
[----:B------:R-:W4:Y:S02]  /*28c0*/  LDG.E.U8 R90, desc[UR36][R96.64+0x9] ;  /* 0x00000924605a7981 */ /* 0x000f24000c1e1100 */
[----:B----4-:R-:W-:-:S05]  /*28d0*/  PRMT R56, R90, 0x8880, RZ ;  /* 0x000088805a387816 */ /* 0x010fca00000000ff */
[----:B------:R-:W-:-:S07]  /*28e0*/  IMAD R23, R56, R89, RZ ;  /* 0x0000005938177224 */ /* 0x000fce00078e02ff */
.L_x_47:
[----:B------:R-:W-:Y:S05]  /*28f0*/  BSYNC B1 ;  /* 0x0000000000017941 */ /* 0x000fea0003800000 */
.L_x_46:
[----:B------:R-:W-:Y:S01]  /*2900*/  ISETP.LT.OR P2, PT, R3, 0x9, !P1 ;  /* 0x000000090300780c */ /* 0x000fe20004f41670 */
[----:B------:R-:W-:Y:S01]  /*2910*/  @!P3 IMAD R61, R61, R88, R23 ;  /* 0x000000583d3db224 */ /* 0x000fe200078e0217 */
[----:B------:R-:W-:Y:S01]  /*2920*/  BSSY B1, `(.L_x_48) ;  /* 0x0000008000017945 */ /* 0x000fe20003800000 */
[----:B------:R-:W-:-:S03]  /*2930*/  ISETP.LT.OR P4, PT, R3, 0xa, !P1 ;  /* 0x0000000a0300780c */ /* 0x000fc60004f81670 */
[----:B------:R4:W-:Y:S01]  /*2940*/  @!P3 STG.E.U8 desc[UR36][R14.64+0x9], R61 ;  /* 0x0000093d0e00b986 */ /* 0x0009e2000c101124 */
[----:B------:R-:W-:-:S06]  /*2950*/  ISETP.LT.OR P3, PT, R3, 0x11, !P0 ;  /* 0x000000110300780c */ /* 0x000fcc0004761670 */
[----:B------:R-:W-:Y:S07]  /*2960*/  @P2 BRA `(.L_x_49) ;  /* 0x00000000000c2947 */ /* 0x000fee0003800000 */
[----:B------:R-:W5:Y:S02]  /*2970*/  LDG.E.U8 R90, desc[UR36][R100.64+0x8] ;  /* 0x00000824645a7981 */ /* 0x000f64000c1e1100 */
[----:B-----5:R-:W-:-:S05]  /*2980*/  PRMT R56, R90, 0x8880, RZ ;  /* 0x000088805a387816 */ /* 0x020fca00000000ff */
[----:B------:R-:W-:-:S07]  /*2990*/  IMAD R23, R56, R89, RZ ;  /* 0x0000005938177224 */ /* 0x000fce00078e02ff */
.L_x_49:
[----:B------:R-:W-:Y:S05]  /*29a0*/  BSYNC B1 ;  /* 0x0000000000017941 */ /* 0x000fea0003800000 */
.L_x_48:
[----:B--2---:R-:W-:Y:S01]  /*29b0*/  @!P2 IMAD R57, R62, R88, R23 ;  /* 0x000000583e39a224 */ /* 0x004fe200078e0217 */
[----:B------:R-:W-:Y:S04]  /*29c0*/  BSSY B1, `(.L_x_50) ;  /* 0x0000006000017945 */ /* 0x000fe80003800000 */
[----:B------:R2:W-:Y:S01]  /*29d0*/  @!P2 STG.E.U8 desc[UR36][R6.64+0x8], R57 ;  /* 0x000008390600a986 */ /* 0x0005e2000c101124 */
[----:B------:R-:W-:Y:S05]  /*29e0*/  @P4 BRA `(.L_x_51) ;  /* 0x00000000000c4947 */ /* 0x000fea0003800000 */
[----:B------:R-:W5:Y:S02]  /*29f0*/  LDG.E.U8 R90, desc[UR36][R100.64+0x9] ;  /* 0x00000924645a7981 */ /* 0x000f64000c1e1100 */
[----:B-----5:R-:W-:-:S05]  /*2a00*/  PRMT R56, R90, 0x8880, RZ ;  /* 0x000088805a387816 */ /* 0x020fca00000000ff */
[----:B------:R-:W-:-:S07]  /*2a10*/  IMAD R23, R56, R89, RZ ;  /* 0x0000005938177224 */ /* 0x000fce00078e02ff */
.L_x_51:
[----:B------:R-:W-:Y:S05]  /*2a20*/  BSYNC B1 ;  /* 0x0000000000017941 */ /* 0x000fea0003800000 */
.L_x_50:
[----:B------:R-:W-:Y:S01]  /*2a30*/  @!P4 IMAD R63, R63, R88, R23 ;  /* 0x000000583f3fc224 */ /* 0x000fe200078e0217 */
[----:B------:R-:W-:Y:S04]  /*2a40*/  BSSY B1, `(.L_x_52) ;  /* 0x0000006000017945 */ /* 0x000fe80003800000 */
[----:B------:R0:W-:Y:S01]  /*2a50*/  @!P4 STG.E.U8 desc[UR36][R6.64+0x9], R63 ;  /* 0x0000093f0600c986 */ /* 0x0001e2000c101124 */
[----:B------:R-:W-:Y:S05]  /*2a60*/  @P3 BRA `(.L_x_53) ;  /* 0x00000000000c3947 */ /* 0x000fea0003800000 */
[----:B------:R-:W5:Y:S02]  /*2a70*/  LDG.E.U8 R90, desc[UR36][R96.64+0x10] ;  /* 0x00001024605a7981 */ /* 0x000f64000c1e1100 */
[----:B-----5:R-:W-:-:S05]  /*2a80*/  PRMT R56, R90, 0x8880, RZ ;  /* 0x000088805a387816 */ /* 0x020fca00000000ff */
[----:B------:R-:W-:-:S07]  /*2a90*/  IMAD R23, R56, R89, RZ ;  /* 0x0000005938177224 */ /* 0x000fce00078e02ff */
.L_x_53:
[----:B------:R-:W-:Y:S05]  /*2aa0*/  BSYNC B1 ;  /* 0x0000000000017941 */ /* 0x000fea0003800000 */
.L_x_52:
[C---:B------:R-:W-:Y:S01]  /*2ab0*/  ISETP.LT.OR P2, PT, R3.reuse, 0x12, !P0 ;  /* 0x000000120300780c */ /* 0x040fe20004741670 */
[----:B--2---:R-:W-:Y:S01]  /*2ac0*/  @!P3 IMAD R57, R64, R88, R23 ;  /* 0x000000584039b224 */ /* 0x004fe200078e0217 */
        /* <DEDUP_REMOVED lines=8> */
.L_x_55:
[----:B------:R-:W-:Y:S05]  /*2b50*/  BSYNC B1 ;  /* 0x0000000000017941 */ /* 0x000fea0003800000 */
.L_x_54:
[----:B------:R-:W-:Y:S01]  /*2b60*/  @!P2 IMAD R65, R65, R88, R23 ;  /* 0x000000584141a224 */ /* 0x000fe200078e0217 */
[----:B------:R-:W-:Y:S04]  /*2b70*/  BSSY B1, `(.L_x_56) ;  /* 0x0000006000017945 */ /* 0x000fe80003800000 */
[----:B------:R0:W-:Y:S01]  /*2b80*/  @!P2 STG.E.U8 desc[UR36][R14.64+0x11], R65 ;  /* 0x000011410e00a986 */ /* 0x0001e2000c101124 */
[----:B------:R-:W-:Y:S05]  /*2b90*/  @P4 BRA `(.L_x_57) ;  /* 0x00000000000c4947 */ /* 0x000fea0003800000 */
[----:B------:R-:W5:Y:S02]  /*2ba0*/  LDG.E.U8 R90, desc[UR36][R100.64+0x10] ;  /* 0x00001024645a7981 */ /* 0x000f64000c1e1100 */
[----:B-----5:R-:W-:-:S05]  /*2bb0*/  PRMT R56, R90, 0x8880, RZ ;  /* 0x000088805a387816 */ /* 0x020fca00000000ff */
[----:B------:R-:W-:-:S07]  /*2bc0*/  IMAD R23, R56, R89, RZ ;  /* 0x0000005938177224 */ /* 0x000fce00078e02ff */
.L_x_57:
[----:B------:R-:W-:Y:S05]  /*2bd0*/  BSYNC B1 ;  /* 0x0000000000017941 */ /* 0x000fea0003800000 */
.L_x_56:
[----:B--2---:R-:W-:Y:S01]  /*2be0*/  @!P4 IMAD R57, R66, R88, R23 ;  /* 0x000000584239c224 */ /* 0x004fe200078e0217 */
[----:B------:R-:W-:Y:S04]  /*2bf0*/  BSSY B1, `(.L_x_58) ;  /* 0x0000006000017945 */ /* 0x000fe80003800000 */
[----:B------:R2:W-:Y:S01]  /*2c00*/  @!P4 STG.E.U8 desc[UR36][R6.64+0x10], R57 ;  /* 0x000010390600c986 */ /* 0x0005e2000c101124 */
[----:B------:R-:W-:Y:S05]  /*2c10*/  @P3 BRA `(.L_x_59) ;  /* 0x00000000000c3947 */ /* 0x000fea0003800000 */
[----:B------:R-:W5:Y:S02]  /*2c20*/  LDG.E.U8 R90, desc[UR36][R100.64+0x11] ;  /* 0x00001124645a7981 */ /* 0x000f64000c1e1100 */
[----:B-----5:R-:W-:-:S05]  /*2c30*/  PRMT R56, R90, 0x8880, RZ ;  /* 0x000088805a387816 */ /* 0x020fca00000000ff */
[----:B------:R-:W-:-:S07]  /*2c40*/  IMAD R23, R56, R89, RZ ;  /* 0x0000005938177224 */ /* 0x000fce00078e02ff */
.L_x_59:
[----:B------:R-:W-:Y:S05]  /*2c50*/  BSYNC B1 ;  /* 0x0000000000017941 */ /* 0x000fea0003800000 */
.L_x_58:
        /* <DEDUP_REMOVED lines=10> */
.L_x_61:
[----:B------:R-:W-:Y:S05]  /*2d00*/  BSYNC B1 ;  /* 0x0000000000017941 */ /* 0x000fea0003800000 */
.L_x_60:
[----:B--2---:R-:W-:Y:S01]  /*2d10*/  @!P2 IMAD R57, R68, R88, R23 ;  /* 0x000000584439a224 */ /* 0x004fe200078e0217 */
[----:B------:R-:W-:Y:S04]  /*2d20*/  BSSY B1, `(.L_x_62) ;  /* 0x0000006000017945 */ /* 0x000fe80003800000 */
[----:B------:R2:W-:Y:S01]  /*2d30*/  @!P2 STG.E.U8 desc[UR36][R14.64+0x18], R57 ;  /* 0x000018390e00a986 */ /* 0x0005e2000c101124 */
[----:B------:R-:W-:Y:S05]  /*2d40*/  @P4 BRA `(.L_x_63) ;  /* 0x00000000000c4947 */ /* 0x000fea0003800000 */
[----:B------:R-:W5:Y:S02]  /*2d50*/  LDG.E.U8 R90, desc[UR36][R96.64+0x19] ;  /* 0x00001924605a7981 */ /* 0x000f64000c1e1100 */
[----:B-----5:R-:W-:-:S05]  /*2d60*/  PRMT R56, R90, 0x8880, RZ ;  /* 0x000088805a387816 */ /* 0x020fca00000000ff */
[----:B------:R-:W-:-:S07]  /*2d70*/  IMAD R23, R56, R89, RZ ;  /* 0x0000005938177224 */ /* 0x000fce00078e02ff */
.L_x_63:
[----:B------:R-:W-:Y:S05]  /*2d80*/  BSYNC B1 ;  /* 0x0000000000017941 */ /* 0x000fea0003800000 */
.L_x_62:
[----:B------:R-:W-:Y:S01]  /*2d90*/  @!P4 IMAD R69, R69, R88, R23 ;  /* 0x000000584545c224 */ /* 0x000fe200078e0217 */
[----:B------:R-:W-:Y:S04]  /*2da0*/  BSSY B1, `(.L_x_64) ;  /* 0x0000006000017945 */ /* 0x000fe80003800000 */
[----:B------:R0:W-:Y:S01]  /*2db0*/  @!P4 STG.E.U8 desc[UR36][R14.64+0x19], R69 ;  /* 0x000019450e00c986 */ /* 0x0001e2000c101124 */
[----:B------:R-:W-:Y:S05]  /*2dc0*/  @P3 BRA `(.L_x_65) ;  /* 0x00000000000c3947 */ /* 0x000fea0003800000 */
[----:B------:R-:W5:Y:S02]  /*2dd0*/  LDG.E.U8 R90, desc[UR36][R100.64+0x18] ;  /* 0x00001824645a7981 */ /* 0x000f64000c1e1100 */
[----:B-----5:R-:W-:-:S05]  /*2de0*/  PRMT R56, R90, 0x8880, RZ ;  /* 0x000088805a387816 */ /* 0x020fca00000000ff */
[----:B------:R-:W-:-:S07]  /*2df0*/  IMAD R23, R56, R89, RZ ;  /* 0x0000005938177224 */ /* 0x000fce00078e02ff */
.L_x_65:
[----:B------:R-:W-:Y:S05]  /*2e00*/  BSYNC B1 ;  /* 0x0000000000017941 */ /* 0x000fea0003800000 */
.L_x_64:
        /* <DEDUP_REMOVED lines=10> */
.L_x_67:
[----:B------:R-:W-:Y:S05]  /*2eb0*/  BSYNC B1 ;  /* 0x0000000000017941 */ /* 0x000fea0003800000 */
.L_x_66:
[----:B------:R-:W-:Y:S01]  /*2ec0*/  @!P2 IMAD R71, R71, R88, R23 ;  /* 0x000000584747a224 */ /* 0x000fe200078e0217 */
[----:B------:R-:W-:Y:S04]  /*2ed0*/  BSSY B1, `(.L_x_68) ;  /* 0x0000006000017945 */ /* 0x000fe80003800000 */
[----:B------:R0:W-:Y:S01]  /*2ee0*/  @!P2 STG.E.U8 desc[UR36][R6.64+0x19], R71 ;  /* 0x000019470600a986 */ /* 0x0001e2000c101124 */
[----:B------:R-:W-:Y:S05]  /*2ef0*/  @P4 BRA `(.L_x_69) ;  /* 0x00000000000c4947 */ /* 0x000fea0003800000 */
[----:B------:R-:W5:Y:S02]  /*2f00*/  LDG.E.U8 R90, desc[UR36][R96.64+0x20] ;  /* 0x00002024605a7981 */ /* 0x000f64000c1e1100 */
[----:B-----5:R-:W-:-:S05]  /*2f10*/  PRMT R56, R90, 0x8880, RZ ;  /* 0x000088805a387816 */ /* 0x020fca00000000ff */
[----:B------:R-:W-:-:S07]  /*2f20*/  IMAD R23, R56, R89, RZ ;  /* 0x0000005938177224 */ /* 0x000fce00078e02ff */
.L_x_69:
[----:B------:R-:W-:Y:S05]  /*2f30*/  BSYNC B1 ;  /* 0x0000000000017941 */ /* 0x000fea0003800000 */
.L_x_68:
[----:B--2---:R-:W-:Y:S01]  /*2f40*/  @!P4 IMAD R57, R72, R88, R23 ;  /* 0x000000584839c224 */ /* 0x004fe200078e0217 */
[----:B------:R-:W-:Y:S04]  /*2f50*/  BSSY B1, `(.L_x_70) ;  /* 0x0000006000017945 */ /* 0x000fe80003800000 */
[----:B------:R2:W-:Y:S01]  /*2f60*/  @!P4 STG.E.U8 desc[UR36][R14.64+0x20], R57 ;  /* 0x000020390e00c986 */ /* 0x0005e2000c101124 */
[----:B------:R-:W-:Y:S05]  /*2f70*/  @P3 BRA `(.L_x_71) ;  /* 0x00000000000c3947 */ /* 0x000fea0003800000 */
[----:B------:R-:W5:Y:S02]  /*2f80*/  LDG.E.U8 R90, desc[UR36][R96.64+0x21] ;  /* 0x00002124605a7981 */ /* 0x000f64000c1e1100 */
[----:B-----5:R-:W-:-:S05]  /*2f90*/  PRMT R56, R90, 0x8880, RZ ;  /* 0x000088805a387816 */ /* 0x020fca00000000ff */
[----:B------:R-:W-:-:S07]  /*2fa0*/  IMAD R23, R56, R89, RZ ;  /* 0x0000005938177224 */ /* 0x000fce00078e02ff */
.L_x_71:
[----:B------:R-:W-:Y:S05]  /*2fb0*/  BSYNC B1 ;  /* 0x0000000000017941 */ /* 0x000fea0003800000 */
.L_x_70:
        /* <DEDUP_REMOVED lines=10> */
.L_x_73:
[----:B------:R-:W-:Y:S05]  /*3060*/  BSYNC B1 ;  /* 0x0000000000017941 */ /* 0x000fea0003800000 */
.L_x_72:
[----:B--2---:R-:W-:Y:S01]  /*3070*/  @!P2 IMAD R57, R74, R88, R23 ;  /* 0x000000584a39a224 */ /* 0x004fe200078e0217 */
[----:B------:R-:W-:Y:S04]  /*3080*/  BSSY B1, `(.L_x_74) ;  /* 0x0000006000017945 */ /* 0x000fe80003800000 */
[----:B------:R2:W-:Y:S01]  /*3090*/  @!P2 STG.E.U8 desc[UR36][R6.64+0x20], R57 ;  /* 0x000020390600a986 */ /* 0x0005e2000c101124 */
[----:B------:R-:W-:Y:S05]  /*30a0*/  @P4 BRA `(.L_x_75) ;  /* 0x00000000000c4947 */ /* 0x000fea0003800000 */
[----:B------:R-:W5:Y:S02]  /*30b0*/  LDG.E.U8 R90, desc[UR36][R100.64+0x21] ;  /* 0x00002124645a7981 */ /* 0x000f64000c1e1100 */
[----:B-----5:R-:W-:-:S05]  /*30c0*/  PRMT R56, R90, 0x8880, RZ ;  /* 0x000088805a387816 */ /* 0x020fca00000000ff */
[----:B------:R-:W-:-:S07]  /*30d0*/  IMAD R23, R56, R89, RZ ;  /* 0x0000005938177224 */ /* 0x000fce00078e02ff */
.L_x_75:
[----:B------:R-:W-:Y:S05]  /*30e0*/  BSYNC B1 ;  /* 0x0000000000017941 */ /* 0x000fea0003800000 */
.L_x_74:
[----:B------:R-:W-:Y:S01]  /*30f0*/  @!P4 IMAD R75, R75, R88, R23 ;  /* 0x000000584b4bc224 */ /* 0x000fe200078e0217 */
[----:B------:R-:W-:Y:S04]  /*3100*/  BSSY B1, `(.L_x_76) ;  /* 0x0000006000017945 */ /* 0x000fe80003800000 */
[----:B------:R0:W-:Y:S01]  /*3110*/  @!P4 STG.E.U8 desc[UR36][R6.64+0x21], R75 ;  /* 0x0000214b0600c986 */ /* 0x0001e2000c101124 */
[----:B------:R-:W-:Y:S05]  /*3120*/  @P3 BRA `(.L_x_77) ;  /* 0x00000000000c3947 */ /* 0x000fea0003800000 */
[----:B------:R-:W5:Y:S02]  /*3130*/  LDG.E.U8 R90, desc[UR36][R96.64+0x28] ;  /* 0x00002824605a7981 */ /* 0x000f64000c1e1100 */
[----:B-----5:R-:W-:-:S05]  /*3140*/  PRMT R56, R90, 0x8880, RZ ;  /* 0x000088805a387816 */ /* 0x020fca00000000ff */
[----:B------:R-:W-:-:S07]  /*3150*/  IMAD R23, R56, R89, RZ ;  /* 0x0000005938177224 */ /* 0x000fce00078e02ff */
.L_x_77:
[----:B------:R-:W-:Y:S05]  /*3160*/  BSYNC B1 ;  /* 0x0000000000017941 */ /* 0x000fea0003800000 */
.L_x_76:
        /* <DEDUP_REMOVED lines=10> */
.L_x_79:
[----:B------:R-:W-:Y:S05]  /*3210*/  BSYNC B1 ;  /* 0x0000000000017941 */ /* 0x000fea0003800000 */
.L_x_78:
[----:B------:R-:W-:Y:S01]  /*3220*/  @!P2 IMAD R77, R77, R88, R23 ;  /* 0x000000584d4da224 */ /* 0x000fe200078e0217 */
[----:B------:R-:W-:Y:S04]  /*3230*/  BSSY B1, `(.L_x_80) ;  /* 0x0000006000017945 */ /* 0x000fe80003800000 */
[----:B------:R0:W-:Y:S01]  /*3240*/  @!P2 STG.E.U8 desc[UR36][R14.64+0x29], R77 ;  /* 0x0000294d0e00a986 */ /* 0x0001e2000c101124 */
[----:B------:R-:W-:Y:S05]  /*3250*/  @P4 BRA `(.L_x_81) ;  /* 0x00000000000c4947 */ /* 0x000fea0003800000 */
[----:B------:R-:W5:Y:S02]  /*3260*/  LDG.E.U8 R90, desc[UR36][R100.64+0x28] ;  /* 0x00002824645a7981 */ /* 0x000f64000c1e1100 */
[----:B-----5:R-:W-:-:S05]  /*3270*/  PRMT R56, R90, 0x8880, RZ ;  /* 0x000088805a387816 */ /* 0x020fca00000000ff */
[----:B------:R-:W-:-:S07]  /*3280*/  IMAD R23, R56, R89, RZ ;  /* 0x0000005938177224 */ /* 0x000fce00078e02ff */
.L_x_81:
[----:B------:R-:W-:Y:S05]  /*3290*/  BSYNC B1 ;  /* 0x0000000000017941 */ /* 0x000fea0003800000 */
.L_x_80:
[----:B--2---:R-:W-:Y:S01]  /*32a0*/  @!P4 IMAD R57, R78, R88, R23 ;  /* 0x000000584e39c224 */ /* 0x004fe200078e0217 */
[----:B------:R-:W-:Y:S04]  /*32b0*/  BSSY B1, `(.L_x_82) ;  /* 0x0000006000017945 */ /* 0x000fe80003800000 */
[----:B------:R2:W-:Y:S01]  /*32c0*/  @!P4 STG.E.U8 desc[UR36][R6.64+0x28], R57 ;  /* 0x000028390600c986 */ /* 0x0005e2000c101124 */
[----:B------:R-:W-:Y:S05]  /*32d0*/  @P3 BRA `(.L_x_83) ;  /* 0x00000000000c3947 */ /* 0x000fea0003800000 */
[----:B------:R-:W5:Y:S02]  /*32e0*/  LDG.E.U8 R90, desc[UR36][R100.64+0x29] ;  /* 0x00002924645a7981 */ /* 0x000f64000c1e1100 */
[----:B-----5:R-:W-:-:S05]  /*32f0*/  PRMT R56, R90, 0x8880, RZ ;  /* 0x000088805a387816 */ /* 0x020fca00000000ff */
[----:B------:R-:W-:-:S07]  /*3300*/  IMAD R23, R56, R89, RZ ;  /* 0x0000005938177224 */ /* 0x000fce00078e02ff */
.L_x_83:
[----:B------:R-:W-:Y:S05]  /*3310*/  BSYNC B1 ;  /* 0x0000000000017941 */ /* 0x000fea0003800000 */
.L_x_82:
        /* <DEDUP_REMOVED lines=10> */
.L_x_85:
[----:B------:R-:W-:Y:S05]  /*33c0*/  BSYNC B1 ;  /* 0x0000000000017941 */ /* 0x000fea0003800000 */
.L_x_84:
[----:B--2---:R-:W-:Y:S01]  /*33d0*/  @!P2 IMAD R57, R80, R88, R23 ;  /* 0x000000585039a224 */ /* 0x004fe200078e0217 */
[----:B------:R-:W-:Y:S04]  /*33e0*/  BSSY B1, `(.L_x_86) ;  /* 0x0000006000017945 */ /* 0x000fe80003800000 */
[----:B------:R2:W-:Y:S01]  /*33f0*/  @!P2 STG.E.U8 desc[UR36][R14.64+0x30], R57 ;  /* 0x000030390e00a986 */ /* 0x0005e2000c101124 */
[----:B------:R-:W-:Y:S05]  /*3400*/  @P4 BRA `(.L_x_87) ;  /* 0x00000000000c4947 */ /* 0x000fea0003800000 */
[----:B------:R-:W5:Y:S02]  /*3410*/  LDG.E.U8 R90, desc[UR36][R96.64+0x31] ;  /* 0x00003124605a7981 */ /* 0x000f64000c1e1100 */
[----:B-----5:R-:W-:-:S05]  /*3420*/  PRMT R56, R90, 0x8880, RZ ;  /* 0x000088805a387816 */ /* 0x020fca00000000ff */
[----:B------:R-:W-:-:S07]  /*3430*/  IMAD R23, R56, R89, RZ ;  /* 0x0000005938177224 */ /* 0x000fce00078e02ff */
.L_x_87:
[----:B------:R-:W-:Y:S05]  /*3440*/  BSYNC B1 ;  /* 0x0000000000017941 */ /* 0x000fea0003800000 */
.L_x_86:
[----:B------:R-:W-:Y:S01]  /*3450*/  @!P4 IMAD R81, R81, R88, R23 ;  /* 0x000000585151c224 */ /* 0x000fe200078e0217 */
[----:B------:R-:W-:Y:S04]  /*3460*/  BSSY B1, `(.L_x_88) ;  /* 0x0000006000017945 */ /* 0x000fe80003800000 */
[----:B------:R0:W-:Y:S01]  /*3470*/  @!P4 STG.E.U8 desc[UR36][R14.64+0x31], R81 ;  /* 0x000031510e00c986 */ /* 0x0001e2000c101124 */
[----:B------:R-:W-:Y:S05]  /*3480*/  @P3 BRA `(.L_x_89) ;  /* 0x00000000000c3947 */ /* 0x000fea0003800000 */
[----:B------:R-:W5:Y:S02]  /*3490*/  LDG.E.U8 R90, desc[UR36][R100.64+0x30] ;  /* 0x00003024645a7981 */ /* 0x000f64000c1e1100 */
[----:B-----5:R-:W-:-:S05]  /*34a0*/  PRMT R56, R90, 0x8880, RZ ;  /* 0x000088805a387816 */ /* 0x020fca00000000ff */
[----:B------:R-:W-:-:S07]  /*34b0*/  IMAD R23, R56, R89, RZ ;  /* 0x0000005938177224 */ /* 0x000fce00078e02ff */
.L_x_89:
[----:B------:R-:W-:Y:S05]  /*34c0*/  BSYNC B1 ;  /* 0x0000000000017941 */ /* 0x000fea0003800000 */
.L_x_88:
[----:B------:R-:W-:Y:S01]  /*34d0*/  ISETP.LT.OR P4, PT, R3, 0x32, !P1 ;  /* 0x000000320300780c */ /* 0x000fe20004f81670 */
[----:B--2---:R-:W-:Y:S01]  /*34e0*/  @!P3 IMAD R57, R82, R88, R23 ;  /* 0x000000585239b224 */ /* 0x004fe200078e0217 */
[----:B------:R-:W-:Y:S01]  /*34f0*/  BSSY B1, `(.L_x_90) ;  /* 0x0000008000017945 */ /* 0x000fe20003800000 */
[----:B------:R-:W-:-:S03]  /*3500*/  IADD3 R105, P2, R105, 0x80, RZ ;  /* 0x0000008069697810 */ /* 0x000fc60007f5e0ff */
[----:B------:R2:W-:Y:S01]  /*3510*/  @!P3 STG.E.U8 desc[UR36][R6.64+0x30], R57 ;  /* 0x000030390600b986 */ /* 0x0005e2000c101124 */
[----:B------:R-:W-:-:S06]  /*3520*/  ISETP.LT.OR P3, PT, R3, 0x39, !P0 ;  /* 0x000000390300780c */ /* 0x000fcc0004761670 */
[----:B------:R-:W-:Y:S07]  /*3530*/  @P4 BRA `(.L_x_91) ;  /* 0x00000000000c4947 */ /* 0x000fee0003800000 */
[----:B------:R-:W5:Y:S02]  /*3540*/  LDG.E.U8 R90, desc[UR36][R100.64+0x31] ;  /* 0x00003124645a7981 */ /* 0x000f64000c1e1100 */
[----:B-----5:R-:W-:-:S05]  /*3550*/  PRMT R56, R90, 0x8880, RZ ;  /* 0x000088805a387816 */ /* 0x020fca00000000ff */
[----:B------:R-:W-:-:S07]  /*3560*/  IMAD R23, R56, R89, RZ ;  /* 0x0000005938177224 */ /* 0x000fce00078e02ff */
.L_x_91:
[----:B------:R-:W-:Y:S05]  /*3570*/  BSYNC B1 ;  /* 0x0000000000017941 */ /* 0x000fea0003800000 */
.L_x_90:
[----:B------:R-:W-:Y:S01]  /*3580*/  @!P4 IMAD R83, R83, R88, R23 ;  /* 0x000000585353c224 */ /* 0x000fe200078e0217 */
[----:B------:R-:W-:Y:S04]  /*3590*/  BSSY B1, `(.L_x_92) ;  /* 0x0000006000017945 */ /* 0x000fe80003800000 */
[----:B------:R0:W-:Y:S01]  /*35a0*/  @!P4 STG.E.U8 desc[UR36][R6.64+0x31], R83 ;  /* 0x000031530600c986 */ /* 0x0001e2000c101124 */
[----:B------:R-:W-:Y:S05]  /*35b0*/  @P3 BRA `(.L_x_93) ;  /* 0x00000000000c3947 */ /* 0x000fea0003800000 */
[----:B------:R-:W5:Y:S02]  /*35c0*/  LDG.E.U8 R90, desc[UR36][R96.64+0x38] ;  /* 0x00003824605a7981 */ /* 0x000f64000c1e1100 */
[----:B-----5:R-:W-:-:S05]  /*35d0*/  PRMT R56, R90, 0x8880, RZ ;  /* 0x000088805a387816 */ /* 0x020fca00000000ff */
[----:B------:R-:W-:-:S07]  /*35e0*/  IMAD R23, R56, R89, RZ ;  /* 0x0000005938177224 */ /* 0x000fce00078e02ff */
.L_x_93:
[----:B------:R-:W-:Y:S05]  /*35f0*/  BSYNC B1 ;  /* 0x0000000000017941 */ /* 0x000fea0003800000 */
.L_x_92:
[----:B------:R-:W-:Y:S01]  /*3600*/  ISETP.LT.OR P0, PT, R3, 0x3a, !P0 ;  /* 0x0000003a0300780c */ /* 0x000fe20004701670 */
[----:B--2---:R-:W-:Y:S01]  /*3610*/  @!P3 IMAD R57, R84, R88, R23 ;  /* 0x000000585439b224 */ /* 0x004fe200078e0217 */
[----:B------:R-:W-:Y:S01]  /*3620*/  BSSY B1, `(.L_x_94) ;  /* 0x0000009000017945 */ /* 0x000fe20003800000 */
[----:B------:R-:W-:-:S03]  /*3630*/  IMAD.WIDE.U32 R98, R105, R20, R98 ;  /* 0x0000001469627225 */ /* 0x000fc600078e0062 */
[----:B------:R2:W-:Y:S01]  /*3640*/  @!P3 STG.E.U8 desc[UR36][R14.64+0x38], R57 ;  /* 0x000038390e00b986 */ /* 0x0005e2000c101124 */
[----:B------:R-:W-:Y:S01]  /*3650*/  IMAD.X R5, RZ, RZ, R5, P2 ;  /* 0x000000ffff057224 */ /* 0x000fe200010e0605 */
[----:B------:R-:W-:-:S05]  /*3660*/  IADD3 R94, P4, P3, R94, R12, R98 ;  /* 0x0000000c5e5e7210 */ /* 0x000fca0007b9e062 */
[----:B------:R-:W-:Y:S08]  /*3670*/  @P0 BRA `(.L_x_95) ;  /* 0x00000000000c0947 */ /* 0x000ff00003800000 */
[----:B------:R-:W5:Y:S02]  /*3680*/  LDG.E.U8 R90, desc[UR36][R96.64+0x39] ;  /* 0x00003924605a7981 */ /* 0x000f64000c1e1100 */
[----:B-----5:R-:W-:-:S05]  /*3690*/  PRMT R4, R90, 0x8880, RZ ;  /* 0x000088805a047816 */ /* 0x020fca00000000ff */
[----:B------:R-:W-:-:S07]  /*36a0*/  IMAD R23, R4, R89, RZ ;  /* 0x0000005904177224 */ /* 0x000fce00078e02ff */
.L_x_95:
[----:B------:R-:W-:Y:S05]  /*36b0*/  BSYNC B1 ;  /* 0x0000000000017941 */ /* 0x000fea0003800000 */
.L_x_94:
[----:B------:R-:W-:Y:S01]  /*36c0*/  @!P0 IMAD R85, R85, R88, R23 ;  /* 0x0000005855558224 */ /* 0x000fe200078e0217 */
[----:B------:R-:W-:Y:S01]  /*36d0*/  ISETP.LT.OR P2, PT, R3, 0x39, !P1 ;  /* 0x000000390300780c */ /* 0x000fe20004f41670 */
[----:B------:R-:W-:Y:S01]  /*36e0*/  IMAD R4, R5, R20, RZ ;  /* 0x0000001405047224 */ /* 0x000fe200078e02ff */
[----:B------:R-:W-:Y:S01]  /*36f0*/  BSSY B1, `(.L_x_96) ;  /* 0x0000008000017945 */ /* 0x000fe20003800000 */
[----:B------:R-:W-:Y:S01]  /*3700*/  ISETP.LT.OR P1, PT, R3, 0x3a, !P1 ;  /* 0x0000003a0300780c */ /* 0x000fe20004f21670 */
[----:B------:R0:W-:Y:S01]  /*3710*/  @!P0 STG.E.U8 desc[UR36][R14.64+0x39], R85 ;  /* 0x000039550e008986 */ /* 0x0001e2000c101124 */
[----:B--2---:R-:W-:-:S08]  /*3720*/  IMAD R57, R105, R21, R4 ;  /* 0x0000001569397224 */ /* 0x004fd000078e0204 */
[----:B------:R-:W-:Y:S05]  /*3730*/  @P2 BRA `(.L_x_97) ;  /* 0x00000000000c2947 */ /* 0x000fea0003800000 */
[----:B------:R-:W2:Y:S02]  /*3740*/  LDG.E.U8 R90, desc[UR36][R100.64+0x38] ;  /* 0x00003824645a7981 */ /* 0x000ea4000c1e1100 */
[----:B--2---:R-:W-:-:S05]  /*3750*/  PRMT R4, R90, 0x8880, RZ ;  /* 0x000088805a047816 */ /* 0x004fca00000000ff */
[----:B------:R-:W-:-:S07]  /*3760*/  IMAD R23, R4, R89, RZ ;  /* 0x0000005904177224 */ /* 0x000fce00078e02ff */
.L_x_97:
[----:B------:R-:W-:Y:S05]  /*3770*/  BSYNC B1 ;  /* 0x0000000000017941 */ /* 0x000fea0003800000 */
.L_x_96:
[----:B------:R-:W-:Y:S01]  /*3780*/  @!P2 IMAD R5, R86, R88, R23 ;  /* 0x000000585605a224 */ /* 0x000fe200078e0217 */
[----:B------:R-:W-:Y:S01]  /*3790*/  BSSY B1, `(.L_x_98) ;  /* 0x0000008000017945 */ /* 0x000fe20003800000 */
[----:B------:R-:W-:Y:S02]  /*37a0*/  IMAD.IADD R98, R57, 0x1, R99 ;  /* 0x0000000139627824 */ /* 0x000fe400078e0263 */
[----:B------:R-:W-:Y:S01]  /*37b0*/  IMAD.WIDE.U32 R20, R105, R20, R92 ;  /* 0x0000001469147225 */ /* 0x000fe200078e005c */
[----:B------:R2:W-:Y:S01]  /*37c0*/  @!P2 STG.E.U8 desc[UR36][R6.64+0x38], R5 ;  /* 0x000038050600a986 */ /* 0x0005e2000c101124 */
[----:B------:R-:W-:Y:S05]  /*37d0*/  @P1 BRA `(.L_x_99) ;  /* 0x00000000000c1947 */ /* 0x000fea0003800000 */
[----:B------:R-:W5:Y:S02]  /*37e0*/  LDG.E.U8 R90, desc[UR36][R100.64+0x39] ;  /* 0x00003924645a7981 */ /* 0x000f64000c1e1100 */
[----:B-----5:R-:W-:-:S05]  /*37f0*/  PRMT R4, R90, 0x8880, RZ ;  /* 0x000088805a047816 */ /* 0x020fca00000000ff */
[----:B------:R-:W-:-:S07]  /*3800*/  IMAD R23, R4, R89, RZ ;  /* 0x0000005904177224 */ /* 0x000fce00078e02ff */
.L_x_99:
[----:B------:R-:W-:Y:S05]  /*3810*/  BSYNC B1 ;  /* 0x0000000000017941 */ /* 0x000fea0003800000 */
.L_x_98:
[----:B------:R-:W-:Y:S01]  /*3820*/  @!P1 IMAD R87, R87, R88, R23 ;  /* 0x0000005857579224 */ /* 0x000fe200078e0217 */
[----:B------:R-:W-:Y:S01]  /*3830*/  IADD3.X R95, R93, R13, R98, P4, P3 ;  /* 0x0000000d5d5f7210 */ /* 0x000fe200027e6462 */
[----:B------:R-:W-:Y:S01]  /*3840*/  BSSY B1, `(.L_x_100) ;  /* 0x000000d000017945 */ /* 0x000fe20003800000 */
[----:B------:R-:W-:Y:S02]  /*3850*/  ISETP.GE.AND P3, PT, R91, 0x81, PT ;  /* 0x000000815b00780c */ /* 0x000fe40003f66270 */
[----:B------:R0:W-:Y:S01]  /*3860*/  @!P1 STG.E.U8 desc[UR36][R6.64+0x39], R87 ;  /* 0x0000395706009986 */ /* 0x0001e2000c101124 */
[----:B------:R-:W-:Y:S02]  /*3870*/  IADD3 R12, P2, R20, R12, RZ ;  /* 0x0000000c140c7210 */ /* 0x000fe40007f5e0ff */
[----:B------:R-:W-:Y:S02]  /*3880*/  ISETP.LT.OR P1, PT, R3, 0x1, !P3 ;  /* 0x000000010300780c */ /* 0x000fe40005f21670 */
[----:B------:R-:W-:-:S02]  /*3890*/  ISETP.GE.AND P0, PT, R91, 0x89, PT ;  /* 0x000000895b00780c */ /* 0x000fc40003f06270 */
[----:B------:R-:W-:Y:S02]  /*38a0*/  IADD3.X R13, R13, R21, R57, P2, !PT ;  /* 0x000000150d0d7210 */ /* 0x000fe400017fe439 */
[C---:B------:R-:W-:Y:S02]  /*38b0*/  ISETP.LT.OR P2, PT, R3.reuse, 0x2, !P3 ;  /* 0x000000020300780c */ /* 0x040fe40005f41670 */
[----:B------:R-:W-:-:S05]  /*38c0*/  ISETP.LT.OR P4, PT, R3, 0x1, !P0 ;  /* 0x000000010300780c */ /* 0x000fca0004781670 */
[----:B0-----:R-:W-:Y:S08]  /*38d0*/  @P1 BRA `(.L_x_101) ;  /* 0x00000000000c1947 */ /* 0x001ff00003800000 */
[----:B------:R-:W5:Y:S02]  /*38e0*/  LDG.E.U8 R90, desc[UR36][R12.64] ;  /* 0x000000240c5a7981 */ /* 0x000f64000c1e1100 */
[----:B-----5:R-:W-:-:S05]  /*38f0*/  PRMT R4, R90, 0x8880, RZ ;  /* 0x000088805a047816 */ /* 0x020fca00000000ff */
[----:B------:R-:W-:-:S07]  /*3900*/  IMAD R23, R4, R89, RZ ;  /* 0x0000005904177224 */ /* 0x000fce00078e02ff */
.L_x_101:
[----:B------:R-:W-:Y:S05]  /*3910*/  BSYNC B1 ;  /* 0x0000000000017941 */ /* 0x000fea0003800000 */
.L_x_100:
[----:B--2---:R-:W-:Y:S01]  /*3920*/  @!P1 IMAD R5, R24, R88, R23 ;  /* 0x0000005818059224 */ /* 0x004fe200078e0217 */
[----:B------:R-:W-:Y:S04]  /*3930*/  BSSY B1, `(.L_x_102) ;  /* 0x0000006000017945 */ /* 0x000fe80003800000 */
[----:B------:R0:W-:Y:S01]  /*3940*/  @!P1 STG.E.U8 desc[UR36][R8.64], R5 ;  /* 0x0000000508009986 */ /* 0x0001e2000c101124 */
[----:B------:R-:W-:Y:S05]  /*3950*/  @P2 BRA `(.L_x_103) ;  /* 0x00000000000c2947 */ /* 0x000fea0003800000 */
[----:B------:R-:W2:Y:S02]  /*3960*/  LDG.E.U8 R90, desc[UR36][R12.64+0x1] ;  /* 0x000001240c5a7981 */ /* 0x000ea4000c1e1100 */
[----:B--2---:R-:W-:-:S05]  /*3970*/  PRMT R4, R90, 0x8880, RZ ;  /* 0x000088805a047816 */ /* 0x004fca00000000ff */
[----:B------:R-:W-:-:S07]  /*3980*/  IMAD R23, R4, R89, RZ ;  /* 0x0000005904177224 */ /* 0x000fce00078e02ff */
.L_x_103:
[----:B------:R-:W-:Y:S05]  /*3990*/  BSYNC B1 ;  /* 0x0000000000017941 */ /* 0x000fea0003800000 */
.L_x_102:
[----:B------:R-:W-:Y:S01]  /*39a0*/  @!P2 IMAD R25, R25, R88, R23 ;  /* 0x000000581919a224 */ /* 0x000fe200078e0217 */
[----:B------:R-:W-:Y:S04]  /*39b0*/  BSSY B1, `(.L_x_104) ;  /* 0x0000006000017945 */ /* 0x000fe80003800000 */
[----:B------:R2:W-:Y:S01]  /*39c0*/  @!P2 STG.E.U8 desc[UR36][R8.64+0x1], R25 ;  /* 0x000001190800a986 */ /* 0x0005e2000c101124 */
[----:B------:R-:W-:Y:S05]  /*39d0*/  @P4 BRA `(.L_x_105) ;  /* 0x00000000000c4947 */ /* 0x000fea0003800000 */
[----:B------:R-:W5:Y:S02]  /*39e0*/  LDG.E.U8 R90, desc[UR36][R94.64] ;  /* 0x000000245e5a7981 */ /* 0x000f64000c1e1100 */
[----:B-----5:R-:W-:-:S05]  /*39f0*/  PRMT R4, R90, 0x8880, RZ ;  /* 0x000088805a047816 */ /* 0x020fca00000000ff */
[----:B------:R-:W-:-:S07]  /*3a00*/  IMAD R23, R4, R89, RZ ;  /* 0x0000005904177224 */ /* 0x000fce00078e02ff */
.L_x_105:
[----:B------:R-:W-:Y:S05]  /*3a10*/  BSYNC B1 ;  /* 0x0000000000017941 */ /* 0x000fea0003800000 */
.L_x_104:
[C---:B------:R-:W-:Y:S01]  /*3a20*/  ISETP.LT.OR P1, PT, R3.reuse, 0x2, !P0 ;  /* 0x000000020300780c */ /* 0x040fe20004721670 */
[----:B0-----:R-:W-:Y:S01]  /*3a30*/  @!P4 IMAD R5, R26, R88, R23 ;  /* 0x000000581a05c224 */ /* 0x001fe200078e0217 */
        /* <DEDUP_REMOVED lines=8> */
.L_x_107:
[----:B------:R-:W-:Y:S05]  /*3ac0*/  BSYNC B1 ;  /* 0x0000000000017941 */ /* 0x000fea0003800000 */
.L_x_106:
[----:B------:R-:W-:Y:S01]  /*3ad0*/  @!P1 IMAD R27, R27, R88, R23 ;  /* 0x000000581b1b9224 */ /* 0x000fe200078e0217 */
[----:B------:R-:W-:Y:S04]  /*3ae0*/  BSSY B1, `(.L_x_108) ;  /* 0x0000006000017945 */ /* 0x000fe80003800000 */
[----:B------:R0:W-:Y:S01]  /*3af0*/  @!P1 STG.E.U8 desc[UR36][R10.64+0x1], R27 ;  /* 0x0000011b0a009986 */ /* 0x0001e2000c101124 */
[----:B------:R-:W-:Y:S05]  /*3b00*/  @P2 BRA `(.L_x_109) ;  /* 0x00000000000c2947 */ /* 0x000fea0003800000 */
[----:B------:R-:W5:Y:S02]  /*3b10*/  LDG.E.U8 R90, desc[UR36][R12.64+0x8] ;  /* 0x000008240c5a7981 */ /* 0x000f64000c1e1100 */
[----:B-----5:R-:W-:-:S05]  /*3b20*/  PRMT R4, R90, 0x8880, RZ ;  /* 0x000088805a047816 */ /* 0x020fca00000000ff */
[----:B------:R-:W-:-:S07]  /*3b30*/  IMAD R23, R4, R89, RZ ;  /* 0x0000005904177224 */ /* 0x000fce00078e02ff */
.L_x_109:
[----:B------:R-:W-:Y:S05]  /*3b40*/  BSYNC B1 ;  /* 0x0000000000017941 */ /* 0x000fea0003800000 */
.L_x_108:
[----:B0-----:R-:W-:Y:S01]  /*3b50*/  @!P2 IMAD R5, R28, R88, R23 ;  /* 0x000000581c05a224 */ /* 0x001fe200078e0217 */
[----:B------:R-:W-:Y:S04]  /*3b60*/  BSSY B1, `(.L_x_110) ;  /* 0x0000006000017945 */ /* 0x000fe80003800000 */
[----:B------:R0:W-:Y:S01]  /*3b70*/  @!P2 STG.E.U8 desc[UR36][R8.64+0x8], R5 ;  /* 0x000008050800a986 */ /* 0x0001e2000c101124 */
[----:B------:R-:W-:Y:S05]  /*3b80*/  @P4 BRA `(.L_x_111) ;  /* 0x00000000000c4947 */ /* 0x000fea0003800000 */
[----:B------:R-:W5:Y:S02]  /*3b90*/  LDG.E.U8 R90, desc[UR36][R12.64+0x9] ;  /* 0x000009240c5a7981 */ /* 0x000f64000c1e1100 */
[----:B-----5:R-:W-:-:S05]  /*3ba0*/  PRMT R4, R90, 0x8880, RZ ;  /* 0x000088805a047816 */ /* 0x020fca00000000ff */
[----:B------:R-:W-:-:S07]  /*3bb0*/  IMAD R23, R4, R89, RZ ;  /* 0x0000005904177224 */ /* 0x000fce00078e02ff */
.L_x_111:
[----:B------:R-:W-:Y:S05]  /*3bc0*/  BSYNC B1 ;  /* 0x0000000000017941 */ /* 0x000fea0003800000 */
.L_x_110:
        /* <DEDUP_REMOVED lines=10> */
.L_x_113:
[----:B------:R-:W-:Y:S05]  /*3c70*/  BSYNC B1 ;  /* 0x0000000000017941 */ /* 0x000fea0003800000 */
.L_x_112:
[----:B0-----:R-:W-:Y:S01]  /*3c80*/  @!P1 IMAD R5, R30, R88, R23 ;  /* 0x000000581e059224 */ /* 0x001fe200078e0217 */
[----:B------:R-:W-:Y:S04]  /*3c90*/  BSSY B1, `(.L_x_114) ;  /* 0x0000006000017945 */ /* 0x000fe80003800000 */
[----:B------:R0:W-:Y:S01]  /*3ca0*/  @!P1 STG.E.U8 desc[UR36][R10.64+0x8], R5 ;  /* 0x000008050a009986 */ /* 0x0001e2000c101124 */
[----:B------:R-:W-:Y:S05]  /*3cb0*/  @P2 BRA `(.L_x_115) ;  /* 0x00000000000c2947 */ /* 0x000fea0003800000 */
[----:B------:R-:W5:Y:S02]  /*3cc0*/  LDG.E.U8 R90, desc[UR36][R94.64+0x9] ;  /* 0x000009245e5a7981 */ /* 0x000f64000c1e1100 */
[----:B-----5:R-:W-:-:S05]  /*3cd0*/  PRMT R4, R90, 0x8880, RZ ;  /* 0x000088805a047816 */ /* 0x020fca00000000ff */
[----:B------:R-:W-:-:S07]  /*3ce0*/  IMAD R23, R4, R89, RZ ;  /* 0x0000005904177224 */ /* 0x000fce00078e02ff */
.L_x_115:
[----:B------:R-:W-:Y:S05]  /*3cf0*/  BSYNC B1 ;  /* 0x0000000000017941 */ /* 0x000fea0003800000 */
.L_x_114:
[----:B------:R-:W-:Y:S01]  /*3d00*/  @!P2 IMAD R31, R31, R88, R23 ;  /* 0x000000581f1fa224 */ /* 0x000fe200078e0217 */
[----:B------:R-:W-:Y:S04]  /*3d10*/  BSSY B1, `(.L_x_116) ;  /* 0x0000006000017945 */ /* 0x000fe80003800000 */
[----:B------:R0:W-:Y:S01]  /*3d20*/  @!P2 STG.E.U8 desc[UR36][R10.64+0x9], R31 ;  /* 0x0000091f0a00a986 */ /* 0x0001e2000c101124 */
[----:B------:R-:W-:Y:S05]  /*3d30*/  @P4 BRA `(.L_x_117) ;  /* 0x00000000000c4947 */ /* 0x000fea0003800000 */
[----:B------:R-:W5:Y:S02]  /*3d40*/  LDG.E.U8 R90, desc[UR36][R12.64+0x10] ;  /* 0x000010240c5a7981 */ /* 0x000f64000c1e1100 */
[----:B-----5:R-:W-:-:S05]  /*3d50*/  PRMT R4, R90, 0x8880, RZ ;  /* 0x000088805a047816 */ /* 0x020fca00000000ff */
[----:B------:R-:W-:-:S07]  /*3d60*/  IMAD R23, R4, R89, RZ ;  /* 0x0000005904177224 */ /* 0x000fce00078e02ff */
.L_x_117:
[----:B------:R-:W-:Y:S05]  /*3d70*/  BSYNC B1 ;  /* 0x0000000000017941 */ /* 0x000fea0003800000 */
.L_x_116:
        /* <DEDUP_REMOVED lines=10> */
.L_x_119:
[----:B------:R-:W-:Y:S05]  /*3e20*/  BSYNC B1 ;  /* 0x0000000000017941 */ /* 0x000fea0003800000 */
.L_x_118:
[----:B------:R-:W-:Y:S01]  /*3e30*/  @!P1 IMAD R33, R33, R88, R23 ;  /* 0x0000005821219224 */ /* 0x000fe200078e0217 */
[----:B------:R-:W-:Y:S04]  /*3e40*/  BSSY B1, `(.L_x_120) ;  /* 0x0000006000017945 */ /* 0x000fe80003800000 */
[----:B------:R0:W-:Y:S01]  /*3e50*/  @!P1 STG.E.U8 desc[UR36][R8.64+0x11], R33 ;  /* 0x0000112108009986 */ /* 0x0001e2000c101124 */
[----:B------:R-:W-:Y:S05]  /*3e60*/  @P2 BRA `(.L_x_121) ;  /* 0x00000000000c2947 */ /* 0x000fea0003800000 */
[----:B------:R-:W5:Y:S02]  /*3e70*/  LDG.E.U8 R90, desc[UR36][R94.64+0x10] ;  /* 0x000010245e5a7981 */ /* 0x000f64000c1e1100 */
[----:B-----5:R-:W-:-:S05]  /*3e80*/  PRMT R4, R90, 0x8880, RZ ;  /* 0x000088805a047816 */ /* 0x020fca00000000ff */
[----:B------:R-:W-:-:S07]  /*3e90*/  IMAD R23, R4, R89, RZ ;  /* 0x0000005904177224 */ /* 0x000fce00078e02ff */
.L_x_121:
[----:B------:R-:W-:Y:S05]  /*3ea0*/  BSYNC B1 ;  /* 0x0000000000017941 */ /* 0x000fea0003800000 */
.L_x_120:
[----:B0-----:R-:W-:Y:S01]  /*3eb0*/  @!P2 IMAD R5, R34, R88, R23 ;  /* 0x000000582205a224 */ /* 0x001fe200078e0217 */
[----:B------:R-:W-:Y:S04]  /*3ec0*/  BSSY B1, `(.L_x_122) ;  /* 0x0000006000017945 */ /* 0x000fe80003800000 */
[----:B------:R0:W-:Y:S01]  /*3ed0*/  @!P2 STG.E.U8 desc[UR36][R10.64+0x10], R5 ;  /* 0x000010050a00a986 */ /* 0x0001e2000c101124 */
[----:B------:R-:W-:Y:S05]  /*3ee0*/  @P4 BRA `(.L_x_123) ;  /* 0x00000000000c4947 */ /* 0x000fea0003800000 */
[----:B------:R-:W5:Y:S02]  /*3ef0*/  LDG.E.U8 R90, desc[UR36][R94.64+0x11] ;  /* 0x000011245e5a7981 */ /* 0x000f64000c1e1100 */
[----:B-----5:R-:W-:-:S05]  /*3f00*/  PRMT R4, R90, 0x8880, RZ ;  /* 0x000088805a047816 */ /* 0x020fca00000000ff */
[----:B------:R-:W-:-:S07]  /*3f10*/  IMAD R23, R4, R89, RZ ;  /* 0x0000005904177224 */ /* 0x000fce00078e02ff */
.L_x_123:
[----:B------:R-:W-:Y:S05]  /*3f20*/  BSYNC B1 ;  /* 0x0000000000017941 */ /* 0x000fea0003800000 */
.L_x_122:
        /* <DEDUP_REMOVED lines=10> */
.L_x_125:
[----:B------:R-:W-:Y:S05]  /*3fd0*/  BSYNC B1 ;  /* 0x0000000000017941 */ /* 0x000fea0003800000 */
.L_x_124:
[----:B0-----:R-:W-:Y:S01]  /*3fe0*/  @!P1 IMAD R5, R36, R88, R23 ;  /* 0x0000005824059224 */ /* 0x001fe200078e0217 */
[----:B------:R-:W-:Y:S04]  /*3ff0*/  BSSY B1, `(.L_x_126) ;  /* 0x0000006000017945 */ /* 0x000fe80003800000 */
[----:B------:R0:W-:Y:S01]  /*4000*/  @!P1 STG.E.U8 desc[UR36][R8.64+0x18], R5 ;  /* 0x0000180508009986 */ /* 0x0001e2000c101124 */
[----:B------:R-:W-:Y:S05]  /*4010*/  @P2 BRA `(.L_x_127) ;  /* 0x00000000000c2947 */ /* 0x000fea0003800000 */
[----:B------:R-:W5:Y:S02]  /*4020*/  LDG.E.U8 R90, desc[UR36][R12.64+0x19] ;  /* 0x000019240c5a7981 */ /* 0x000f64000c1e1100 */
[----:B-----5:R-:W-:-:S05]  /*4030*/  PRMT R4, R90, 0x8880, RZ ;  /* 0x000088805a047816 */ /* 0x020fca00000000ff */
[----:B------:R-:W-:-:S07]  /*4040*/  IMAD R23, R4, R89, RZ ;  /* 0x0000005904177224 */ /* 0x000fce00078e02ff */
.L_x_127:
[----:B------:R-:W-:Y:S05]  /*4050*/  BSYNC B1 ;  /* 0x0000000000017941 */ /* 0x000fea0003800000 */
.L_x_126:
[----:B------:R-:W-:Y:S01]  /*4060*/  @!P2 IMAD R37, R37, R88, R23 ;  /* 0x000000582525a224 */ /* 0x000fe200078e0217 */
[----:B------:R-:W-:Y:S04]  /*4070*/  BSSY B1, `(.L_x_128) ;  /* 0x0000006000017945 */ /* 0x000fe80003800000 */
[----:B------:R0:W-:Y:S01]  /*4080*/  @!P2 STG.E.U8 desc[UR36][R8.64+0x19], R37 ;  /* 0x000019250800a986 */ /* 0x0001e2000c101124 */
[----:B------:R-:W-:Y:S05]  /*4090*/  @P4 BRA `(.L_x_129) ;  /* 0x00000000000c4947 */ /* 0x000fea0003800000 */
[----:B------:R-:W5:Y:S02]  /*40a0*/  LDG.E.U8 R90, desc[UR36][R94.64+0x18] ;  /* 0x000018245e5a7981 */ /* 0x000f64000c1e1100 */
[----:B-----5:R-:W-:-:S05]  /*40b0*/  PRMT R4, R90, 0x8880, RZ ;  /* 0x000088805a047816 */ /* 0x020fca00000000ff */
[----:B------:R-:W-:-:S07]  /*40c0*/  IMAD R23, R4, R89, RZ ;  /* 0x0000005904177224 */ /* 0x000fce00078e02ff */
.L_x_129:
[----:B------:R-:W-:Y:S05]  /*40d0*/  BSYNC B1 ;  /* 0x0000000000017941 */ /* 0x000fea0003800000 */
.L_x_128:
        /* <DEDUP_REMOVED lines=10> */
.L_x_131:
[----:B------:R-:W-:Y:S05]  /*4180*/  BSYNC B1 ;  /* 0x0000000000017941 */ /* 0x000fea0003800000 */
.L_x_130:
[----:B------:R-:W-:Y:S01]  /*4190*/  @!P1 IMAD R39, R39, R88, R23 ;  /* 0x0000005827279224 */ /* 0x000fe200078e0217 */
[----:B------:R-:W-:Y:S04]  /*41a0*/  BSSY B1, `(.L_x_132) ;  /* 0x0000006000017945 */ /* 0x000fe80003800000 */
[----:B------:R0:W-:Y:S01]  /*41b0*/  @!P1 STG.E.U8 desc[UR36][R10.64+0x19], R39 ;  /* 0x000019270a009986 */ /* 0x0001e2000c101124 */
[----:B------:R-:W-:Y:S05]  /*41c0*/  @P2 BRA `(.L_x_133) ;  /* 0x00000000000c2947 */ /* 0x000fea0003800000 */
[----:B------:R-:W5:Y:S02]  /*41d0*/  LDG.E.U8 R90, desc[UR36][R12.64+0x20] ;  /* 0x000020240c5a7981 */ /* 0x000f64000c1e1100 */
[----:B-----5:R-:W-:-:S05]  /*41e0*/  PRMT R4, R90, 0x8880, RZ ;  /* 0x000088805a047816 */ /* 0x020fca00000000ff */
[----:B------:R-:W-:-:S07]  /*41f0*/  IMAD R23, R4, R89, RZ ;  /* 0x0000005904177224 */ /* 0x000fce00078e02ff */
.L_x_133:
[----:B------:R-:W-:Y:S05]  /*4200*/  BSYNC B1 ;  /* 0x0000000000017941 */ /* 0x000fea0003800000 */
.L_x_132:
[----:B0-----:R-:W-:Y:S01]  /*4210*/  @!P2 IMAD R5, R40, R88, R23 ;  /* 0x000000582805a224 */ /* 0x001fe200078e0217 */
[----:B------:R-:W-:Y:S04]  /*4220*/  BSSY B1, `(.L_x_134) ;  /* 0x0000006000017945 */ /* 0x000fe80003800000 */
[----:B------:R0:W-:Y:S01]  /*4230*/  @!P2 STG.E.U8 desc[UR36][R8.64+0x20], R5 ;  /* 0x000020050800a986 */ /* 0x0001e2000c101124 */
[----:B------:R-:W-:Y:S05]  /*4240*/  @P4 BRA `(.L_x_135) ;  /* 0x00000000000c4947 */ /* 0x000fea0003800000 */
[----:B------:R-:W5:Y:S02]  /*4250*/  LDG.E.U8 R90, desc[UR36][R12.64+0x21] ;  /* 0x000021240c5a7981 */ /* 0x000f64000c1e1100 */
[----:B-----5:R-:W-:-:S05]  /*4260*/  PRMT R4, R90, 0x8880, RZ ;  /* 0x000088805a047816 */ /* 0x020fca00000000ff */
[----:B------:R-:W-:-:S07]  /*4270*/  IMAD R23, R4, R89, RZ ;  /* 0x0000005904177224 */ /* 0x000fce00078e02ff */
.L_x_135:
[----:B------:R-:W-:Y:S05]  /*4280*/  BSYNC B1 ;  /* 0x0000000000017941 */ /* 0x000fea0003800000 */
.L_x_134:
        /* <DEDUP_REMOVED lines=10> */
.L_x_137:
[----:B------:R-:W-:Y:S05]  /*4330*/  BSYNC B1 ;  /* 0x0000000000017941 */ /* 0x000fea0003800000 */
.L_x_136:
[----:B0-----:R-:W-:Y:S01]  /*4340*/  @!P1 IMAD R5, R42, R88, R23 ;  /* 0x000000582a059224 */ /* 0x001fe200078e0217 */
[----:B------:R-:W-:Y:S04]  /*4350*/  BSSY B1, `(.L_x_138) ;  /* 0x0000006000017945 */ /* 0x000fe80003800000 */
[----:B------:R0:W-:Y:S01]  /*4360*/  @!P1 STG.E.U8 desc[UR36][R10.64+0x20], R5 ;  /* 0x000020050a009986 */ /* 0x0001e2000c101124 */
[----:B------:R-:W-:Y:S05]  /*4370*/  @P2 BRA `(.L_x_139) ;  /* 0x00000000000c2947 */ /* 0x000fea0003800000 */
[----:B------:R-:W5:Y:S02]  /*4380*/  LDG.E.U8 R90, desc[UR36][R94.64+0x21] ;  /* 0x000021245e5a7981 */ /* 0x000f64000c1e1100 */
[----:B-----5:R-:W-:-:S05]  /*4390*/  PRMT R4, R90, 0x8880, RZ ;  /* 0x000088805a047816 */ /* 0x020fca00000000ff */
[----:B------:R-:W-:-:S07]  /*43a0*/  IMAD R23, R4, R89, RZ ;  /* 0x0000005904177224 */ /* 0x000fce00078e02ff */
.L_x_139:
[----:B------:R-:W-:Y:S05]  /*43b0*/  BSYNC B1 ;  /* 0x0000000000017941 */ /* 0x000fea0003800000 */
.L_x_138:
[----:B------:R-:W-:Y:S01]  /*43c0*/  @!P2 IMAD R43, R43, R88, R23 ;  /* 0x000000582b2ba224 */ /* 0x000fe200078e0217 */
[----:B------:R-:W-:Y:S04]  /*43d0*/  BSSY B1, `(.L_x_140) ;  /* 0x0000006000017945 */ /* 0x000fe80003800000 */
[----:B------:R0:W-:Y:S01]  /*43e0*/  @!P2 STG.E.U8 desc[UR36][R10.64+0x21], R43 ;  /* 0x0000212b0a00a986 */ /* 0x0001e2000c101124 */
[----:B------:R-:W-:Y:S05]  /*43f0*/  @P4 BRA `(.L_x_141) ;  /* 0x00000000000c4947 */ /* 0x000fea0003800000 */
[----:B------:R-:W5:Y:S02]  /*4400*/  LDG.E.U8 R90, desc[UR36][R12.64+0x28] ;  /* 0x000028240c5a7981 */ /* 0x000f64000c1e1100 */
[----:B-----5:R-:W-:-:S05]  /*4410*/  PRMT R4, R90, 0x8880, RZ ;  /* 0x000088805a047816 */ /* 0x020fca00000000ff */
[----:B------:R-:W-:-:S07]  /*4420*/  IMAD R23, R4, R89, RZ ;  /* 0x0000005904177224 */ /* 0x000fce00078e02ff */
.L_x_141:
[----:B------:R-:W-:Y:S05]  /*4430*/  BSYNC B1 ;  /* 0x0000000000017941 */ /* 0x000fea0003800000 */
.L_x_140:
        /* <DEDUP_REMOVED lines=10> */
.L_x_143:
[----:B------:R-:W-:Y:S05]  /*44e0*/  BSYNC B1 ;  /* 0x0000000000017941 */ /* 0x000fea0003800000 */
.L_x_142:
[----:B------:R-:W-:Y:S01]  /*44f0*/  @!P1 IMAD R45, R45, R88, R23 ;  /* 0x000000582d2d9224 */ /* 0x000fe200078e0217 */
[----:B------:R-:W-:Y:S04]  /*4500*/  BSSY B1, `(.L_x_144) ;  /* 0x0000006000017945 */ /* 0x000fe80003800000 */
[----:B------:R0:W-:Y:S01]  /*4510*/  @!P1 STG.E.U8 desc[UR36][R8.64+0x29], R45 ;  /* 0x0000292d08009986 */ /* 0x0001e2000c101124 */
[----:B------:R-:W-:Y:S05]  /*4520*/  @P2 BRA `(.L_x_145) ;  /* 0x00000000000c2947 */ /* 0x000fea0003800000 */
[----:B------:R-:W5:Y:S02]  /*4530*/  LDG.E.U8 R90, desc[UR36][R94.64+0x28] ;  /* 0x000028245e5a7981 */ /* 0x000f64000c1e1100 */
[----:B-----5:R-:W-:-:S05]  /*4540*/  PRMT R4, R90, 0x8880, RZ ;  /* 0x000088805a047816 */ /* 0x020fca00000000ff */
[----:B------:R-:W-:-:S07]  /*4550*/  IMAD R23, R4, R89, RZ ;  /* 0x0000005904177224 */ /* 0x000fce00078e02ff */
.L_x_145:
[----:B------:R-:W-:Y:S05]  /*4560*/  BSYNC B1 ;  /* 0x0000000000017941 */ /* 0x000fea0003800000 */
.L_x_144:
[----:B0-----:R-:W-:Y:S01]  /*4570*/  @!P2 IMAD R5, R46, R88, R23 ;  /* 0x000000582e05a224 */ /* 0x001fe200078e0217 */
[----:B------:R-:W-:Y:S04]  /*4580*/  BSSY B1, `(.L_x_146) ;  /* 0x0000006000017945 */ /* 0x000fe80003800000 */
[----:B------:R0:W-:Y:S01]  /*4590*/  @!P2 STG.E.U8 desc[UR36][R10.64+0x28], R5 ;  /* 0x000028050a00a986 */ /* 0x0001e2000c101124 */
[----:B------:R-:W-:Y:S05]  /*45a0*/  @P4 BRA `(.L_x_147) ;  /* 0x00000000000c4947 */ /* 0x000fea0003800000 */
[----:B------:R-:W5:Y:S02]  /*45b0*/  LDG.E.U8 R90, desc[UR36][R94.64+0x29] ;  /* 0x000029245e5a7981 */ /* 0x000f64000c1e1100 */
[----:B-----5:R-:W-:-:S05]  /*45c0*/  PRMT R4, R90, 0x8880, RZ ;  /* 0x000088805a047816 */ /* 0x020fca00000000ff */
[----:B------:R-:W-:-:S07]  /*45d0*/  IMAD R23, R4, R89, RZ ;  /* 0x0000005904177224 */ /* 0x000fce00078e02ff */
.L_x_147:
[----:B------:R-:W-:Y:S05]  /*45e0*/  BSYNC B1 ;  /* 0x0000000000017941 */ /* 0x000fea0003800000 */
.L_x_146:
        /* <DEDUP_REMOVED lines=10> */
.L_x_149:
[----:B------:R-:W-:Y:S05]  /*4690*/  BSYNC B1 ;  /* 0x0000000000017941 */ /* 0x000fea0003800000 */
.L_x_148:
[----:B0-----:R-:W-:Y:S01]  /*46a0*/  @!P1 IMAD R5, R48, R88, R23 ;  /* 0x0000005830059224 */ /* 0x001fe200078e0217 */
[----:B------:R-:W-:Y:S04]  /*46b0*/  BSSY B1, `(.L_x_150) ;  /* 0x0000006000017945 */ /* 0x000fe80003800000 */
[----:B------:R0:W-:Y:S01]  /*46c0*/  @!P1 STG.E.U8 desc[UR36][R8.64+0x30], R5 ;  /* 0x0000300508009986 */ /* 0x0001e2000c101124 */
[----:B------:R-:W-:Y:S05]  /*46d0*/  @P2 BRA `(.L_x_151) ;  /* 0x00000000000c2947 */ /* 0x000fea0003800000 */
[----:B------:R-:W5:Y:S02]  /*46e0*/  LDG.E.U8 R90, desc[UR36][R12.64+0x31] ;  /* 0x000031240c5a7981 */ /* 0x000f64000c1e1100 */
[----:B-----5:R-:W-:-:S05]  /*46f0*/  PRMT R4, R90, 0x8880, RZ ;  /* 0x000088805a047816 */ /* 0x020fca00000000ff */
[----:B------:R-:W-:-:S07]  /*4700*/  IMAD R23, R4, R89, RZ ;  /* 0x0000005904177224 */ /* 0x000fce00078e02ff */
.L_x_151:
[----:B------:R-:W-:Y:S05]  /*4710*/  BSYNC B1 ;  /* 0x0000000000017941 */ /* 0x000fea0003800000 */
.L_x_150:
[----:B------:R-:W-:Y:S01]  /*4720*/  @!P2 IMAD R49, R49, R88, R23 ;  /* 0x000000583131a224 */ /* 0x000fe200078e0217 */
[----:B------:R-:W-:Y:S04]  /*4730*/  BSSY B1, `(.L_x_152) ;  /* 0x0000006000017945 */ /* 0x000fe80003800000 */
[----:B------:R0:W-:Y:S01]  /*4740*/  @!P2 STG.E.U8 desc[UR36][R8.64+0x31], R49 ;  /* 0x000031310800a986 */ /* 0x0001e2000c101124 */
[----:B------:R-:W-:Y:S05]  /*4750*/  @P4 BRA `(.L_x_153) ;  /* 0x00000000000c4947 */ /* 0x000fea0003800000 */
[----:B------:R-:W5:Y:S02]  /*4760*/  LDG.E.U8 R90, desc[UR36][R94.64+0x30] ;  /* 0x000030245e5a7981 */ /* 0x000f64000c1e1100 */
[----:B-----5:R-:W-:-:S05]  /*4770*/  PRMT R4, R90, 0x8880, RZ ;  /* 0x000088805a047816 */ /* 0x020fca00000000ff */
[----:B------:R-:W-:-:S07]  /*4780*/  IMAD R23, R4, R89, RZ ;  /* 0x0000005904177224 */ /* 0x000fce00078e02ff */
.L_x_153:
[----:B------:R-:W-:Y:S05]  /*4790*/  BSYNC B1 ;  /* 0x0000000000017941 */ /* 0x000fea0003800000 */
.L_x_152:
[C---:B------:R-:W-:Y:S01]  /*47a0*/  ISETP.LT.OR P1, PT, R3.reuse, 0x32, !P0 ;  /* 0x000000320300780c */ /* 0x040fe20004721670 */
[----:B0-----:R-:W-:Y:S01]  /*47b0*/  @!P4 IMAD R5, R50, R88, R23 ;  /* 0x000000583205c224 */ /* 0x001fe200078e0217 */
[----:B------:R-:W-:Y:S01]  /*47c0*/  BSSY B1, `(.L_x_154) ;  /* 0x0000009000017945 */ /* 0x000fe20003800000 */
[C---:B------:R-:W-:Y:S02]  /*47d0*/  ISETP.LT.OR P2, PT, R3.reuse, 0x39, !P3 ;  /* 0x000000390300780c */ /* 0x040fe40005f41670 */
[C---:B------:R-:W-:Y:S01]  /*47e0*/  ISETP.LT.OR P3, PT, R3.reuse, 0x3a, !P3 ;  /* 0x0000003a0300780c */ /* 0x040fe20005f61670 */
[----:B------:R0:W-:Y:S01]  /*47f0*/  @!P4 STG.E.U8 desc[UR36][R10.64+0x30], R5 ;  /* 0x000030050a00c986 */ /* 0x0001e2000c101124 */
[----:B------:R-:W-:-:S06]  /*4800*/  ISETP.LT.OR P4, PT, R3, 0x39, !P0 ;  /* 0x000000390300780c */ /* 0x000fcc0004781670 */
[----:B------:R-:W-:Y:S07]  /*4810*/  @P1 BRA `(.L_x_155) ;  /* 0x00000000000c1947 */ /* 0x000fee0003800000 */
[----:B------:R-:W5:Y:S02]  /*4820*/  LDG.E.U8 R90, desc[UR36][R94.64+0x31] ;  /* 0x000031245e5a7981 */ /* 0x000f64000c1e1100 */
[----:B-----5:R-:W-:-:S05]  /*4830*/  PRMT R4, R90, 0x8880, RZ ;  /* 0x000088805a047816 */ /* 0x020fca00000000ff */
[----:B------:R-:W-:-:S07]  /*4840*/  IMAD R23, R4, R89, RZ ;  /* 0x0000005904177224 */ /* 0x000fce00078e02ff */
.L_x_155:
[----:B------:R-:W-:Y:S05]  /*4850*/  BSYNC B1 ;  /* 0x0000000000017941 */ /* 0x000fea0003800000 */
.L_x_154:
[----:B------:R-:W-:Y:S01]  /*4860*/  @!P1 IMAD R51, R51, R88, R23 ;  /* 0x0000005833339224 */ /* 0x000fe200078e0217 */
[----:B------:R-:W-:Y:S04]  /*4870*/  BSSY B1, `(.L_x_156) ;  /* 0x0000006000017945 */ /* 0x000fe80003800000 */
[----:B------:R0:W-:Y:S01]  /*4880*/  @!P1 STG.E.U8 desc[UR36][R10.64+0x31], R51 ;  /* 0x000031330a009986 */ /* 0x0001e2000c101124 */
[----:B------:R-:W-:Y:S05]  /*4890*/  @P2 BRA `(.L_x_157) ;  /* 0x00000000000c2947 */ /* 0x000fea0003800000 */
[----:B------:R-:W5:Y:S02]  /*48a0*/  LDG.E.U8 R90, desc[UR36][R12.64+0x38] ;  /* 0x000038240c5a7981 */ /* 0x000f64000c1e1100 */
[----:B-----5:R-:W-:-:S05]  /*48b0*/  PRMT R4, R90, 0x8880, RZ ;  /* 0x000088805a047816 */ /* 0x020fca00000000ff */
[----:B------:R-:W-:-:S07]  /*48c0*/  IMAD R23, R4, R89, RZ ;  /* 0x0000005904177224 */ /* 0x000fce00078e02ff */
.L_x_157:
[----:B------:R-:W-:Y:S05]  /*48d0*/  BSYNC B1 ;  /* 0x0000000000017941 */ /* 0x000fea0003800000 */
.L_x_156:
[----:B0-----:R-:W-:Y:S01]  /*48e0*/  @!P2 IMAD R5, R52, R88, R23 ;  /* 0x000000583405a224 */ /* 0x001fe200078e0217 */
[----:B------:R-:W-:Y:S04]  /*48f0*/  BSSY B1, `(.L_x_158) ;  /* 0x0000006000017945 */ /* 0x000fe80003800000 */
[----:B------:R0:W-:Y:S01]  /*4900*/  @!P2 STG.E.U8 desc[UR36][R8.64+0x38], R5 ;  /* 0x000038050800a986 */ /* 0x0001e2000c101124 */
[----:B------:R-:W-:Y:S05]  /*4910*/  @P3 BRA `(.L_x_159) ;  /* 0x00000000000c3947 */ /* 0x000fea0003800000 */
[----:B------:R-:W5:Y:S02]  /*4920*/  LDG.E.U8 R90, desc[UR36][R12.64+0x39] ;  /* 0x000039240c5a7981 */ /* 0x000f64000c1e1100 */
[----:B-----5:R-:W-:-:S05]  /*4930*/  PRMT R4, R90, 0x8880, RZ ;  /* 0x000088805a047816 */ /* 0x020fca00000000ff */
[----:B------:R-:W-:-:S07]  /*4940*/  IMAD R23, R4, R89, RZ ;  /* 0x0000005904177224 */ /* 0x000fce00078e02ff */
.L_x_159:
[----:B------:R-:W-:Y:S05]  /*4950*/  BSYNC B1 ;  /* 0x0000000000017941 */ /* 0x000fea0003800000 */
.L_x_158:
[----:B------:R-:W-:Y:S01]  /*4960*/  @!P3 IMAD R53, R53, R88, R23 ;  /* 0x000000583535b224 */ /* 0x000fe200078e0217 */
[----:B------:R-:W-:Y:S04]  /*4970*/  BSSY B1, `(.L_x_160) ;  /* 0x0000006000017945 */ /* 0x000fe80003800000 */
[----:B------:R0:W-:Y:S01]  /*4980*/  @!P3 STG.E.U8 desc[UR36][R8.64+0x39], R53 ;  /* 0x000039350800b986 */ /* 0x0001e2000c101124 */
[----:B------:R-:W-:Y:S05]  /*4990*/  @P4 BRA `(.L_x_161) ;  /* 0x00000000000c4947 */ /* 0x000fea0003800000 */
[----:B------:R-:W5:Y:S02]  /*49a0*/  LDG.E.U8 R90, desc[UR36][R94.64+0x38] ;  /* 0x000038245e5a7981 */ /* 0x000f64000c1e1100 */
[----:B-----5:R-:W-:-:S05]  /*49b0*/  PRMT R4, R90, 0x8880, RZ ;  /* 0x000088805a047816 */ /* 0x020fca00000000ff */
[----:B------:R-:W-:-:S07]  /*49c0*/  IMAD R23, R4, R89, RZ ;  /* 0x0000005904177224 */ /* 0x000fce00078e02ff */
.L_x_161:
[----:B------:R-:W-:Y:S05]  /*49d0*/  BSYNC B1 ;  /* 0x0000000000017941 */ /* 0x000fea0003800000 */
.L_x_160:
[----:B0-----:R-:W-:Y:S01]  /*49e0*/  @!P4 IMAD R5, R54, R88, R23 ;  /* 0x000000583605c224 */ /* 0x001fe200078e0217 */
[----:B------:R-:W-:Y:S01]  /*49f0*/  ISETP.LT.OR P0, PT, R3, 0x3a, !P0 ;  /* 0x0000003a0300780c */ /* 0x000fe20004701670 */
[----:B------:R-:W-:Y:S03]  /*4a00*/  BSSY B1, `(.L_x_162) ;  /* 0x0000006000017945 */ /* 0x000fe60003800000 */
[----:B------:R0:W-:Y:S09]  /*4a10*/  @!P4 STG.E.U8 desc[UR36][R10.64+0x38], R5 ;  /* 0x000038050a00c986 */ /* 0x0001f2000c101124 */
[----:B------:R-:W-:Y:S05]  /*4a20*/  @P0 BRA `(.L_x_163) ;  /* 0x00000000000c0947 */ /* 0x000fea0003800000 */
[----:B------:R-:W5:Y:S02]  /*4a30*/  LDG.E.U8 R90, desc[UR36][R94.64+0x39] ;  /* 0x000039245e5a7981 */ /* 0x000f64000c1e1100 */
[----:B-----5:R-:W-:-:S05]  /*4a40*/  PRMT R4, R90, 0x8880, RZ ;  /* 0x000088805a047816 */ /* 0x020fca00000000ff */
[----:B------:R-:W-:-:S07]  /*4a50*/  IMAD R23, R4, R89, RZ ;  /* 0x0000005904177224 */ /* 0x000fce00078e02ff */
.L_x_163:
[----:B------:R-:W-:Y:S05]  /*4a60*/  BSYNC B1 ;  /* 0x0000000000017941 */ /* 0x000fea0003800000 */
.L_x_162:
[----:B------:R-:W-:Y:S01]  /*4a70*/  IMAD R23, R55, R88, R23 ;  /* 0x0000005837177224 */ /* 0x000fe200078e0217 */
[----:B------:R-:W-:Y:S06]  /*4a80*/  @P0 BRA `(.L_x_164) ;  /* 0x0000000c00180947 */ /* 0x000fec0003800000 */
[----:B------:R0:W-:Y:S01]  /*4a90*/  STG.E.U8 desc[UR36][R10.64+0x39], R23 ;  /* 0x000039170a007986 */ /* 0x0001e2000c101124 */
[----:B------:R-:W-:Y:S05]  /*4aa0*/  BRA `(.L_x_164) ;  /* 0x0000000c00107947 */ /* 0x000fea0003800000 */
.L_x_35:
[C---:B------:R-:W-:Y:S02]  /*4ab0*/  ISETP.GE.AND P2, PT, R91.reuse, 0x1, PT ;  /* 0x000000015b00780c */ /* 0x040fe40003f46270 */
[----:B------:R-:W-:Y:S02]  /*4ac0*/  ISETP.GE.AND P1, PT, R91, 0x9, PT ;  /* 0x000000095b00780c */ /* 0x000fe40003f26270 */
[C---:B------:R-:W-:Y:S02]  /*4ad0*/  ISETP.LT.OR P0, PT, R3.reuse, 0x1, !P2 ;  /* 0x000000010300780c */ /* 0x040fe40005701670 */
[C---:B------:R-:W-:Y:S02]  /*4ae0*/  ISETP.LT.OR P3, PT, R3.reuse, 0x2, !P2 ;  /* 0x000000020300780c */ /* 0x040fe40005761670 */
[----:B------:R-:W-:-:S09]  /*4af0*/  ISETP.LT.OR P4, PT, R3, 0x1, !P1 ;  /* 0x000000010300780c */ /* 0x000fd20004f81670 */
[-C--:B------:R-:W-:Y:S02]  /*4b00*/  @!P0 IMAD R5, R56, R88.reuse, RZ ;  /* 0x0000005838058224 */ /* 0x080fe400078e02ff */
[-C--:B------:R-:W-:Y:S02]  /*4b10*/  @!P3 IMAD R57, R57, R88.reuse, RZ ;  /* 0x000000583939b224 */ /* 0x080fe400078e02ff */
[----:B------:R-:W-:Y:S01]  /*4b20*/  @!P4 IMAD R13, R58, R88, RZ ;  /* 0x000000583a0dc224 */ /* 0x000fe200078e02ff */
[----:B------:R0:W-:Y:S01]  /*4b30*/  @!P0 STG.E.U8 desc[UR36][R14.64], R5 ;  /* 0x000000050e008986 */ /* 0x0001e2000c101124 */
[----:B------:R-:W-:-:S03]  /*4b40*/  ISETP.LT.OR P0, PT, R3, 0x2, !P1 ;  /* 0x000000020300780c */ /* 0x000fc60004f01670 */
[----:B------:R-:W-:Y:S01]  /*4b50*/  @!P3 STG.E.U8 desc[UR36][R14.64+0x1], R57 ;  /* 0x000001390e00b986 */ /* 0x000fe2000c101124 */
[----:B------:R-:W-:-:S03]  /*4b60*/  ISETP.LT.OR P3, PT, R3, 0x9, !P2 ;  /* 0x000000090300780c */ /* 0x000fc60005761670 */
[----:B------:R1:W-:Y:S01]  /*4b70*/  @!P4 STG.E.U8 desc[UR36][R6.64], R13 ;  /* 0x0000000d0600c986 */ /* 0x0003e2000c101124 */
[----:B------:R-:W-:-:S05]  /*4b80*/  ISETP.LT.OR P4, PT, R3, 0xa, !P2 ;  /* 0x0000000a0300780c */ /* 0x000fca0005781670 */
[----:B------:R-:W-:-:S04]  /*4b90*/  @!P0 IMAD R59, R59, R88, RZ ;  /* 0x000000583b3b8224 */ /* 0x000fc800078e02ff */
[-C--:B0-----:R-:W-:Y:S01]  /*4ba0*/  @!P3 IMAD R5, R60, R88.reuse, RZ ;  /* 0x000000583c05b224 */ /* 0x081fe200078e02ff */
[----:B------:R-:W-:Y:S01]  /*4bb0*/  @!P0 STG.E.U8 desc[UR36][R6.64+0x1], R59 ;  /* 0x0000013b06008986 */ /* 0x000fe2000c101124 */
[----:B------:R-:W-:Y:S02]  /*4bc0*/  ISETP.LT.OR P0, PT, R3, 0x9, !P1 ;  /* 0x000000090300780c */ /* 0x000fe40004f01670 */
[----:B------:R-:W-:Y:S01]  /*4bd0*/  @!P4 IMAD R61, R61, R88, RZ ;  /* 0x000000583d3dc224 */ /* 0x000fe200078e02ff */
[----:B------:R0:W-:Y:S01]  /*4be0*/  @!P3 STG.E.U8 desc[UR36][R14.64+0x8], R5 ;  /* 0x000008050e00b986 */ /* 0x0001e2000c101124 */
[----:B------:R-:W-:-:S03]  /*4bf0*/  ISETP.LT.OR P3, PT, R3, 0xa, !P1 ;  /* 0x0000000a0300780c */ /* 0x000fc60004f61670 */
[----:B------:R-:W-:Y:S01]  /*4c00*/  @!P4 STG.E.U8 desc[UR36][R14.64+0x9], R61 ;  /* 0x0000093d0e00c986 */ /* 0x000fe2000c101124 */
[----:B------:R-:W-:-:S05]  /*4c10*/  ISETP.LT.OR P4, PT, R3, 0x11, !P2 ;  /* 0x000000110300780c */ /* 0x000fca0005781670 */
[----:B-1----:R-:W-:-:S04]  /*4c20*/  @!P0 IMAD R13, R62, R88, RZ ;  /* 0x000000583e0d8224 */ /* 0x002fc800078e02ff */
[-C--:B------:R-:W-:Y:S01]  /*4c30*/  @!P3 IMAD R63, R63, R88.reuse, RZ ;  /* 0x000000583f3fb224 */ /* 0x080fe200078e02ff */
[----:B------:R1:W-:Y:S01]  /*4c40*/  @!P0 STG.E.U8 desc[UR36][R6.64+0x8], R13 ;  /* 0x0000080d06008986 */ /* 0x0003e2000c101124 */
[C---:B------:R-:W-:Y:S02]  /*4c50*/  ISETP.LT.OR P0, PT, R3.reuse, 0x12, !P2 ;  /* 0x000000120300780c */ /* 0x040fe40005701670 */
[----:B------:R-:W-:Y:S01]  /*4c60*/  @!P4 IMAD R21, R64, R88, RZ ;  /* 0x000000584015c224 */ /* 0x000fe200078e02ff */
        /* <DEDUP_REMOVED lines=17> */
[----:B--2---:R-:W-:Y:S01]  /*4d80*/  @!P4 IMAD R21, R70, R88, RZ ;  /* 0x000000584615c224 */ /* 0x004fe200078e02ff */
        /* <DEDUP_REMOVED lines=37> */
[C---:B------:R-:W-:Y:S02]  /*4fe0*/  ISETP.LT.OR P3, PT, R3.reuse, 0x39, !P2 ;  /* 0x000000390300780c */ /* 0x040fe40005761670 */
[C---:B------:R-:W-:Y:S01]  /*4ff0*/  ISETP.LT.OR P2, PT, R3.reuse, 0x3a, !P2 ;  /* 0x0000003a0300780c */ /* 0x040fe20005741670 */
[----:B------:R2:W-:Y:S01]  /*5000*/  @!P4 STG.E.U8 desc[UR36][R6.64+0x30], R21 ;  /* 0x000030150600c986 */ /* 0x0005e2000c101124 */
[----:B------:R-:W-:-:S02]  /*5010*/  ISETP.LT.OR P4, PT, R3, 0x39, !P1 ;  /* 0x000000390300780c */ /* 0x000fc40004f81670 */
[----:B------:R-:W-:-:S03]  /*5020*/  ISETP.LT.OR P1, PT, R3, 0x3a, !P1 ;  /* 0x0000003a0300780c */ /* 0x000fc60004f21670 */
[----:B------:R-:W-:-:S04]  /*5030*/  @!P0 IMAD R83, R83, R88, RZ ;  /* 0x0000005853538224 */ /* 0x000fc800078e02ff */
[-C--:B0-----:R-:W-:Y:S01]  /*5040*/  @!P3 IMAD R5, R84, R88.reuse, RZ ;  /* 0x000000585405b224 */ /* 0x081fe200078e02ff */
[----:B------:R-:W-:Y:S01]  /*5050*/  @!P0 STG.E.U8 desc[UR36][R6.64+0x31], R83 ;  /* 0x0000315306008986 */ /* 0x000fe2000c101124 */
[-C--:B------:R-:W-:Y:S01]  /*5060*/  @!P2 IMAD R85, R85, R88.reuse, RZ ;  /* 0x000000585555a224 */ /* 0x080fe200078e02ff */
[----:B------:R-:W-:Y:S01]  /*5070*/  ISETP.GE.AND P0, PT, R91, 0x81, PT ;  /* 0x000000815b00780c */ /* 0x000fe20003f06270 */
[-C--:B-1----:R-:W-:Y:S01]  /*5080*/  @!P4 IMAD R13, R86, R88.reuse, RZ ;  /* 0x00000058560dc224 */ /* 0x082fe200078e02ff */
[----:B------:R0:W-:Y:S01]  /*5090*/  @!P3 STG.E.U8 desc[UR36][R14.64+0x38], R5 ;  /* 0x000038050e00b986 */ /* 0x0001e2000c101124 */
[----:B------:R-:W-:Y:S01]  /*50a0*/  @!P1 IMAD R87, R87, R88, RZ ;  /* 0x0000005857579224 */ /* 0x000fe200078e02ff */
[----:B------:R-:W-:Y:S02]  /*50b0*/  ISETP.LT.OR P3, PT, R3, 0x1, !P0 ;  /* 0x000000010300780c */ /* 0x000fe40004761670 */
[----:B------:R-:W-:Y:S01]  /*50c0*/  @!P2 STG.E.U8 desc[UR36][R14.64+0x39], R85 ;  /* 0x000039550e00a986 */ /* 0x000fe2000c101124 */
[----:B------:R-:W-:-:S03]  /*50d0*/  ISETP.GE.AND P2, PT, R91, 0x89, PT ;  /* 0x000000895b00780c */ /* 0x000fc60003f46270 */
[----:B------:R-:W-:Y:S01]  /*50e0*/  @!P4 STG.E.U8 desc[UR36][R6.64+0x38], R13 ;  /* 0x0000380d0600c986 */ /* 0x000fe2000c101124 */
[----:B------:R-:W-:-:S03]  /*50f0*/  ISETP.LT.OR P4, PT, R3, 0x2, !P0 ;  /* 0x000000020300780c */ /* 0x000fc60004781670 */
[----:B------:R1:W-:Y:S01]  /*5100*/  @!P1 STG.E.U8 desc[UR36][R6.64+0x39], R87 ;  /* 0x0000395706009986 */ /* 0x0003e2000c101124 */
[----:B------:R-:W-:Y:S02]  /*5110*/  ISETP.LT.OR P1, PT, R3, 0x1, !P2 ;  /* 0x000000010300780c */ /* 0x000fe40005721670 */
[----:B--2---:R-:W-:-:S05]  /*5120*/  @!P3 IMAD R21, R24, R88, RZ ;  /* 0x000000581815b224 */ /* 0x004fca00078e02ff */
[----:B------:R-:W-:Y:S01]  /*5130*/  @!P3 STG.E.U8 desc[UR36][R8.64], R21 ;  /* 0x000000150800b986 */ /* 0x000fe2000c101124 */
[----:B------:R-:W-:Y:S01]  /*5140*/  ISETP.LT.OR P3, PT, R3, 0x2, !P2 ;  /* 0x000000020300780c */ /* 0x000fe20005761670 */
[----:B------:R-:W-:-:S04]  /*5150*/  @!P4 IMAD R25, R25, R88, RZ ;  /* 0x000000581919c224 */ /* 0x000fc800078e02ff */
[----:B0-----:R-:W-:Y:S01]  /*5160*/  @!P1 IMAD R5, R26, R88, RZ ;  /* 0x000000581a059224 */ /* 0x001fe200078e02ff */
[----:B------:R-:W-:Y:S01]  /*5170*/  @!P4 STG.E.U8 desc[UR36][R8.64+0x1], R25 ;  /* 0x000001190800c986 */ /* 0x000fe2000c101124 */
[----:B------:R-:W-:-:S03]  /*5180*/  ISETP.LT.OR P4, PT, R3, 0x9, !P0 ;  /* 0x000000090300780c */ /* 0x000fc60004781670 */
[----:B------:R0:W-:Y:S01]  /*5190*/  @!P1 STG.E.U8 desc[UR36][R10.64], R5 ;  /* 0x000000050a009986 */ /* 0x0001e2000c101124 */
[----:B------:R-:W-:Y:S02]  /*51a0*/  ISETP.LT.OR P1, PT, R3, 0xa, !P0 ;  /* 0x0000000a0300780c */ /* 0x000fe40004721670 */
[----:B------:R-:W-:-:S05]  /*51b0*/  @!P3 IMAD R27, R27, R88, RZ ;  /* 0x000000581b1bb224 */ /* 0x000fca00078e02ff */
[----:B------:R-:W-:Y:S01]  /*51c0*/  @!P3 STG.E.U8 desc[UR36][R10.64+0x1], R27 ;  /* 0x0000011b0a00b986 */ /* 0x000fe2000c101124 */
[----:B------:R-:W-:Y:S01]  /*51d0*/  ISETP.LT.OR P3, PT, R3, 0x9, !P2 ;  /* 0x000000090300780c */ /* 0x000fe20005761670 */
[----:B-1----:R-:W-:-:S04]  /*51e0*/  @!P4 IMAD R7, R28, R88, RZ ;  /* 0x000000581c07c224 */ /* 0x002fc800078e02ff */
[----:B------:R-:W-:Y:S01]  /*51f0*/  @!P1 IMAD R29, R29, R88, RZ ;  /* 0x000000581d1d9224 */ /* 0x000fe200078e02ff */
[----:B------:R1:W-:Y:S01]  /*5200*/  @!P4 STG.E.U8 desc[UR36][R8.64+0x8], R7 ;  /* 0x000008070800c986 */ /* 0x0003e2000c101124 */
[----:B------:R-:W-:-:S03]  /*5210*/  ISETP.LT.OR P4, PT, R3, 0xa, !P2 ;  /* 0x0000000a0300780c */ /* 0x000fc60005781670 */
[----:B------:R-:W-:Y:S01]  /*5220*/  @!P1 STG.E.U8 desc[UR36][R8.64+0x9], R29 ;  /* 0x0000091d08009986 */ /* 0x000fe2000c101124 */
[----:B------:R-:W-:Y:S02]  /*5230*/  ISETP.LT.OR P1, PT, R3, 0x11, !P0 ;  /* 0x000000110300780c */ /* 0x000fe40004721670 */
[----:B0-----:R-:W-:-:S05]  /*5240*/  @!P3 IMAD R5, R30, R88, RZ ;  /* 0x000000581e05b224 */ /* 0x001fca00078e02ff */
[----:B------:R0:W-:Y:S01]  /*5250*/  @!P3 STG.E.U8 desc[UR36][R10.64+0x8], R5 ;  /* 0x000008050a00b986 */ /* 0x0001e2000c101124 */
[----:B------:R-:W-:Y:S01]  /*5260*/  ISETP.LT.OR P3, PT, R3, 0x12, !P0 ;  /* 0x000000120300780c */ /* 0x000fe20004761670 */
[----:B------:R-:W-:-:S04]  /*5270*/  @!P4 IMAD R31, R31, R88, RZ ;  /* 0x000000581f1fc224 */ /* 0x000fc800078e02ff */
[----:B------:R-:W-:Y:S01]  /*5280*/  @!P1 IMAD R13, R32, R88, RZ ;  /* 0x00000058200d9224 */ /* 0x000fe200078e02ff */
        /* <DEDUP_REMOVED lines=17> */
[----:B--2---:R-:W-:Y:S01]  /*53a0*/  @!P1 IMAD R13, R38, R88, RZ ;  /* 0x00000058260d9224 */ /* 0x004fe200078e02ff */
        /* <DEDUP_REMOVED lines=27> */
[----:B------:R-:W-:Y:S01]  /*5560*/  @!P4 STG.E.U8 desc[UR36][R10.64+0x28], R7 ;  /* 0x000028070a00c986 */ /* 0x000fe2000c101124 */
[----:B------:R-:W-:-:S03]  /*5570*/  ISETP.LT.OR P4, PT, R3, 0x32, !P0 ;  /* 0x000000320300780c */ /* 0x000fc60004781670 */
[----:B------:R-:W-:Y:S01]  /*5580*/  @!P1 STG.E.U8 desc[UR36][R10.64+0x29], R47 ;  /* 0x0000292f0a009986 */ /* 0x000fe2000c101124 */
[----:B------:R-:W-:Y:S02]  /*5590*/  ISETP.LT.OR P1, PT, R3, 0x31, !P2 ;  /* 0x000000310300780c */ /* 0x000fe40005721670 */
[----:B0-----:R-:W-:-:S05]  /*55a0*/  @!P3 IMAD R5, R48, R88, RZ ;  /* 0x000000583005b224 */ /* 0x001fca00078e02ff */
[----:B------:R0:W-:Y:S01]  /*55b0*/  @!P3 STG.E.U8 desc[UR36][R8.64+0x30], R5 ;  /* 0x000030050800b986 */ /* 0x0001e2000c101124 */
[----:B------:R-:W-:Y:S01]  /*55c0*/  ISETP.LT.OR P3, PT, R3, 0x32, !P2 ;  /* 0x000000320300780c */ /* 0x000fe20005761670 */
[----:B------:R-:W-:-:S04]  /*55d0*/  @!P4 IMAD R49, R49, R88, RZ ;  /* 0x000000583131c224 */ /* 0x000fc800078e02ff */
[-C--:B--2---:R-:W-:Y:S01]  /*55e0*/  @!P1 IMAD R13, R50, R88.reuse, RZ ;  /* 0x00000058320d9224 */ /* 0x084fe200078e02ff */
[----:B------:R1:W-:Y:S01]  /*55f0*/  @!P4 STG.E.U8 desc[UR36][R8.64+0x31], R49 ;  /* 0x000031310800c986 */ /* 0x0003e2000c101124 */
[C---:B------:R-:W-:Y:S02]  /*5600*/  ISETP.LT.OR P4, PT, R3.reuse, 0x39, !P0 ;  /* 0x000000390300780c */ /* 0x040fe40004781670 */
[C---:B------:R-:W-:Y:S01]  /*5610*/  ISETP.LT.OR P0, PT, R3.reuse, 0x3a, !P0 ;  /* 0x0000003a0300780c */ /* 0x040fe20004701670 */
[----:B------:R1:W-:Y:S01]  /*5620*/  @!P1 STG.E.U8 desc[UR36][R10.64+0x30], R13 ;  /* 0x0000300d0a009986 */ /* 0x0003e2000c101124 */
[C---:B------:R-:W-:Y:S02]  /*5630*/  ISETP.LT.OR P1, PT, R3.reuse, 0x39, !P2 ;  /* 0x000000390300780c */ /* 0x040fe40005721670 */
[----:B------:R-:W-:Y:S01]  /*5640*/  ISETP.LT.OR P2, PT, R3, 0x3a, !P2 ;  /* 0x0000003a0300780c */ /* 0x000fe20005741670 */
[----:B------:R-:W-:-:S05]  /*5650*/  @!P3 IMAD R51, R51, R88, RZ ;  /* 0x000000583333b224 */ /* 0x000fca00078e02ff */
[----:B------:R1:W-:Y:S01]  /*5660*/  @!P3 STG.E.U8 desc[UR36][R10.64+0x31], R51 ;  /* 0x000031330a00b986 */ /* 0x0003e2000c101124 */
[-C--:B------:R-:W-:Y:S02]  /*5670*/  @!P4 IMAD R3, R52, R88.reuse, RZ ;  /* 0x000000583403c224 */ /* 0x080fe400078e02ff */
[-C--:B------:R-:W-:Y:S02]  /*5680*/  @!P0 IMAD R53, R53, R88.reuse, RZ ;  /* 0x0000005835358224 */ /* 0x080fe400078e02ff */
[-C--:B0-----:R-:W-:Y:S01]  /*5690*/  @!P1 IMAD R5, R54, R88.reuse, RZ ;  /* 0x0000005836059224 */ /* 0x081fe200078e02ff */
[----:B------:R1:W-:Y:S01]  /*56a0*/  @!P4 STG.E.U8 desc[UR36][R8.64+0x38], R3 ;  /* 0x000038030800c986 */ /* 0x0003e2000c101124 */
[----:B------:R-:W-:-:S03]  /*56b0*/  @!P2 IMAD R55, R55, R88, RZ ;  /* 0x000000583737a224 */ /* 0x000fc600078e02ff */
[----:B------:R1:W-:Y:S04]  /*56c0*/  @!P0 STG.E.U8 desc[UR36][R8.64+0x39], R53 ;  /* 0x0000393508008986 */ /* 0x0003e8000c101124 */
[----:B------:R1:W-:Y:S04]  /*56d0*/  @!P1 STG.E.U8 desc[UR36][R10.64+0x38], R5 ;  /* 0x000038050a009986 */ /* 0x0003e8000c101124 */
[----:B------:R1:W-:Y:S02]  /*56e0*/  @!P2 STG.E.U8 desc[UR36][R10.64+0x39], R55 ;  /* 0x000039370a00a986 */ /* 0x0003e4000c101124 */
.L_x_164:
[----:B------:R-:W-:Y:S05]  /*56f0*/  BSYNC B0 ;  /* 0x0000000000007941 */ /* 0x000fea0003800000 */
.L_x_34:
[----:B------:R-:W-:Y:S01]  /*5700*/  ULDC UR4, c[0x0][0xc] ;  /* 0x0000030000047ab9 */ /* 0x000fe20000000800 */
[----:B------:R-:W-:Y:S01]  /*5710*/  ULDC UR5, c[0x0][0x10] ;  /* 0x0000040000057ab9 */ /* 0x000fe20000000800 */
[----:B-1----:R-:W1:Y:S01]  /*5720*/  LDC R3, c[0x0][0x14] ;  /* 0x00000500ff037b82 */ /* 0x002e620000000800 */
[----:B------:R-:W-:Y:S01]  /*5730*/  UIMAD.WIDE.U32 UR4, UR4, UR5, URZ ;  /* 0x00000005040472a5 */ /* 0x000fe2000f8e003f */
[----:B------:R-:W-:Y:S02]  /*5740*/  IMAD.MOV.U32 R92, RZ, RZ, -0x1 ;  /* 0xffffffffff5c7424 */ /* 0x000fe400078e00ff */
[----:B0-----:R-:W-:-:S03]  /*5750*/  IMAD.MOV.U32 R23, RZ, RZ, -0x1 ;  /* 0xffffffffff177424 */ /* 0x001fc600078e00ff */
[----:B-1----:R-:W-:-:S04]  /*5760*/  IMAD.WIDE.U32 R16, R3, UR4, R16 ;  /* 0x0000000403107c25 */ /* 0x002fc8000f8e0010 */
[----:B------:R-:W-:Y:S01]  /*5770*/  IMAD R3, R3, UR5, RZ ;  /* 0x0000000503037c24 */ /* 0x000fe2000f8e02ff */
[----:B------:R-:W-:Y:S02]  /*5780*/  ULDC.64 UR4, c[0x0][0x650] ;  /* 0x0001940000047ab9 */ /* 0x000fe40000000a00 */
[----:B------:R-:W-:Y:S01]  /*5790*/  ISETP.GE.U32.AND P0, PT, R16, UR4, PT ;  /* 0x0000000410007c0c */ /* 0x000fe2000bf06070 */
[--C-:B------:R-:W-:Y:S01]  /*57a0*/  IMAD.IADD R17, R17, 0x1, R3.reuse ;  /* 0x0000000111117824 */ /* 0x100fe200078e0203 */
[----:B------:R-:W-:-:S04]  /*57b0*/  PRMT R3, RZ, 0x7610, R3 ;  /* 0x00007610ff037816 */ /* 0x000fc80000000003 */
[----:B------:R-:W-:-:S13]  /*57c0*/  ISETP.GE.U32.AND.EX P0, PT, R17, UR5, PT, P0 ;  /* 0x0000000511007c0c */ /* 0x000fda000bf06100 */
[----:B------:R-:W-:Y:S05]  /*57d0*/  @P0 BRA `(.L_x_165) ;  /* 0x0000000400640947 */ /* 0x000fea0003800000 */
[----:B------:R-:W0:Y:S01]  /*57e0*/  S2R R12, SR_CTAID.X ;  /* 0x00000000000c7919 */ /* 0x000e220000002500 */
[----:B------:R-:W1:Y:S01]  /*57f0*/  LDC.64 R10, c[0x0][0x628] ;  /* 0x00018a00ff0a7b82 */ /* 0x000e620000000a00 */
[----:B------:R-:W-:Y:S01]  /*5800*/  ULDC UR4, c[0x0][0x150] ;  /* 0x0000540000047ab9 */ /* 0x000fe20000000800 */
[----:B--2---:R-:W-:Y:S01]  /*5810*/  IMAD.MOV.U32 R8, RZ, RZ, R16 ;  /* 0x000000ffff087224 */ /* 0x004fe200078e0010 */
[----:B------:R-:W2:Y:S01]  /*5820*/  S2R R24, SR_CTAID.Y ;  /* 0x0000000000187919 */ /* 0x000ea20000002600 */
[----:B------:R-:W-:-:S04]  /*5830*/  IMAD.MOV.U32 R9, RZ, RZ, R17 ;  /* 0x000000ffff097224 */ /* 0x000fc800078e0011 */
[----:B------:R-:W2:Y:S08]  /*5840*/  LDC R21, c[0x0][0x144] ;  /* 0x00005100ff157b82 */ /* 0x000eb00000000800 */
[----:B------:R-:W2:Y:S08]  /*5850*/  LDC R0, c[0x0][0x630] ;  /* 0x00018c00ff007b82 */ /* 0x000eb00000000800 */
[----:B----4-:R-:W4:Y:S01]  /*5860*/  LDC.64 R14, c[0x0][0x620] ;  /* 0x00018800ff0e7b82 */ /* 0x010f220000000a00 */
[----:B-1----:R-:W-:-:S04]  /*5870*/  ISETP.NE.U32.AND P0, PT, R10, RZ, PT ;  /* 0x000000ff0a00720c */ /* 0x002fc80003f05070 */
[----:B------:R-:W-:Y:S02]  /*5880*/  ISETP.NE.AND.EX P0, PT, R11, RZ, PT, P0 ;  /* 0x000000ff0b00720c */ /* 0x000fe40003f05300 */
[----:B0-----:R-:W-:-:S05]  /*5890*/  I2FP.F32.U32 R3, R12 ;  /* 0x0000000c00037245 */ /* 0x001fca0000201000 */
[----:B------:R-:W-:-:S04]  /*58a0*/  FMUL R3, R3, UR4 ;  /* 0x0000000403037c20 */ /* 0x000fc80008400000 */
[----:B------:R0:W1:Y:S02]  /*58b0*/  F2I.U32.TRUNC.NTZ R20, R3 ;  /* 0x0000000300147305 */ /* 0x000064000020f000 */
[----:B--2---:R-:W-:Y:S05]  /*58c0*/  @!P0 BRA `(.L_x_166) ;  /* 0x0000000000288947 */ /* 0x004fea0003800000 */
[----:B0-----:R-:W0:Y:S02]  /*58d0*/  LDC R3, c[0x0][0x634] ;  /* 0x00018d00ff037b82 */ /* 0x001e240000000800 */
[----:B0-----:R-:W-:-:S05]  /*58e0*/  IADD3 R3, P0, R16, R3, RZ ;  /* 0x0000000310037210 */ /* 0x001fca0007f1e0ff */
[----:B------:R-:W-:-:S04]  /*58f0*/  IMAD.X R13, RZ, RZ, R17, P0 ;  /* 0x000000ffff0d7224 */ /* 0x000fc800000e0611 */
[----:B------:R-:W-:-:S04]  /*5900*/  IMAD.WIDE.U32 R4, R13, R10, RZ ;  /* 0x0000000a0d047225 */ /* 0x000fc800078e00ff */
[----:B---3--:R-:W-:-:S04]  /*5910*/  IMAD.WIDE.U32 R6, P0, R3, R11, R4 ;  /* 0x0000000b03067225 */ /* 0x008fc80007800004 */
[----:B------:R-:W-:-:S04]  /*5920*/  IMAD.WIDE.U32 R4, R3, R10, RZ ;  /* 0x0000000a03047225 */ /* 0x000fc800078e00ff */
[----:B------:R-:W-:Y:S01]  /*5930*/  IMAD.X R9, RZ, RZ, RZ, P0 ;  /* 0x000000ffff097224 */ /* 0x000fe200000e06ff */
[----:B------:R-:W-:Y:S01]  /*5940*/  IADD3 RZ, P0, R5, R6, RZ ;  /* 0x0000000605ff7210 */ /* 0x000fe20007f1e0ff */
[----:B------:R-:W-:-:S04]  /*5950*/  IMAD.MOV.U32 R8, RZ, RZ, R7 ;  /* 0x000000ffff087224 */ /* 0x000fc800078e0007 */
[----:B------:R-:W-:-:S08]  /*5960*/  IMAD.WIDE.U32.X R8, R13, R11, R8, P0 ;  /* 0x0000000b0d087225 */ /* 0x000fd000000e0408 */
.L_x_166:
[----:B------:R-:W2:Y:S01]  /*5970*/  LDC.64 R28, c[0x0][0x640] ;  /* 0x00019000ff1c7b82 */ /* 0x000ea20000000a00 */
[-CC-:B------:R-:W-:Y:S01]  /*5980*/  SHF.R.U64 R23, R8, R0.reuse, R9.reuse ;  /* 0x0000000008177219 */ /* 0x180fe20000001209 */
[----:B-1----:R-:W-:Y:S01]  /*5990*/  IMAD.MOV R20, RZ, RZ, -R20 ;  /* 0x000000ffff147224 */ /* 0x002fe200078e0a14 */
[----:B------:R-:W-:Y:S01]  /*59a0*/  SHF.R.U32.HI R0, RZ, R0, R9 ;  /* 0x00000000ff007219 */ /* 0x000fe20000011609 */
[----:B------:R-:W-:Y:S01]  /*59b0*/  ULDC UR4, c[0x0][0x154] ;  /* 0x0000550000047ab9 */ /* 0x000fe20000000800 */
[----:B0-----:R-:W-:Y:S01]  /*59c0*/  IADD3 R3, P0, RZ, -R23, RZ ;  /* 0x80000017ff037210 */ /* 0x001fe20007f1e0ff */
[----:B------:R-:W-:Y:S02]  /*59d0*/  IMAD R21, R21, R20, R12 ;  /* 0x0000001415157224 */ /* 0x000fe400078e020c */
[----:B---3--:R-:W0:Y:S01]  /*59e0*/  LDC R6, c[0x0][0x618] ;  /* 0x00018600ff067b82 */ /* 0x008e220000000800 */
[----:B------:R-:W-:Y:S02]  /*59f0*/  IMAD.MOV.U32 R7, RZ, RZ, 0x1 ;  /* 0x00000001ff077424 */ /* 0x000fe400078e00ff */
[----:B------:R-:W-:-:S04]  /*5a00*/  IMAD.X R5, RZ, RZ, ~R0, P0 ;  /* 0x000000ffff057224 */ /* 0x000fc800000e0e00 */
[-C--:B----4-:R-:W-:Y:S01]  /*5a10*/  IMAD R0, R5, R14.reuse, RZ ;  /* 0x0000000e05007224 */ /* 0x090fe200078e02ff */
[----:B------:R-:W1:Y:S01]  /*5a20*/  LDC R8, c[0x0][0x608] ;  /* 0x00018200ff087b82 */ /* 0x000e620000000800 */
[----:B------:R-:W-:-:S04]  /*5a30*/  IMAD.WIDE.U32 R4, R3, R14, R16 ;  /* 0x0000000e03047225 */ /* 0x000fc800078e0010 */
[----:B------:R-:W-:Y:S01]  /*5a40*/  IMAD R3, R3, R15, R0 ;  /* 0x0000000f03037224 */ /* 0x000fe200078e0200 */
[----:B------:R-:W-:Y:S02]  /*5a50*/  I2FP.F32.U32 R0, R24 ;  /* 0x0000001800007245 */ /* 0x000fe40000201000 */
[----:B------:R-:W3:Y:S01]  /*5a60*/  LDC R26, c[0x0][0x658] ;  /* 0x00019600ff1a7b82 */ /* 0x000ee20000000800 */
[----:B------:R-:W-:Y:S01]  /*5a70*/  IMAD.IADD R3, R5, 0x1, R3 ;  /* 0x0000000105037824 */ /* 0x000fe200078e0203 */
[----:B--2---:R-:W-:Y:S01]  /*5a80*/  ISETP.NE.U32.AND P0, PT, R28, RZ, PT ;  /* 0x000000ff1c00720c */ /* 0x004fe20003f05070 */
[----:B------:R-:W-:Y:S01]  /*5a90*/  FMUL R0, R0, UR4 ;  /* 0x0000000400007c20 */ /* 0x000fe20008400000 */
[----:B------:R-:W-:Y:S02]  /*5aa0*/  IMAD.MOV.U32 R5, RZ, RZ, -0x1 ;  /* 0xffffffffff057424 */ /* 0x000fe400078e00ff */
[----:B------:R-:W-:Y:S01]  /*5ab0*/  ISETP.NE.AND.EX P0, PT, R29, RZ, PT, P0 ;  /* 0x000000ff1d00720c */ /* 0x000fe20003f05300 */
[----:B------:R2:W4:Y:S01]  /*5ac0*/  F2I.U32.TRUNC.NTZ R13, R0 ;  /* 0x00000000000d7305 */ /* 0x000522000020f000 */
[----:B------:R-:W2:Y:S01]  /*5ad0*/  LDC R15, c[0x0][0x148] ;  /* 0x00005200ff0f7b82 */ /* 0x000ea20000000800 */
[----:B0-----:R-:W-:-:S02]  /*5ae0*/  SHF.R.U64 R12, R4, R6, R3 ;  /* 0x00000006040c7219 */ /* 0x001fc40000001203 */
[----:B------:R-:W-:-:S05]  /*5af0*/  SHF.R.U32.HI R3, RZ, R6, R3 ;  /* 0x00000006ff037219 */ /* 0x000fca0000011603 */
[----:B------:R-:W0:Y:S01]  /*5b00*/  LDC R20, c[0x0][0x600] ;  /* 0x00018000ff147b82 */ /* 0x000e220000000800 */
[-CC-:B-1----:R-:W-:Y:S02]  /*5b10*/  SHF.R.U64 R10, R12, R8.reuse, R3.reuse ;  /* 0x000000080c0a7219 */ /* 0x182fe40000001203 */
[----:B------:R-:W-:-:S05]  /*5b20*/  SHF.R.U32.HI R3, RZ, R8, R3 ;  /* 0x00000008ff037219 */ /* 0x000fca0000011603 */
[----:B------:R-:W1:Y:S01]  /*5b30*/  LDC R27, c[0x0][0x648] ;  /* 0x00019200ff1b7b82 */ /* 0x000e620000000800 */
[-C--:B---3--:R-:W-:Y:S02]  /*5b40*/  SHF.L.U32 R4, R5, R26.reuse, RZ ;  /* 0x0000001a05047219 */ /* 0x088fe400000006ff */
[-CC-:B------:R-:W-:Y:S02]  /*5b50*/  SHF.R.U64 R14, R10, R26.reuse, R3.reuse ;  /* 0x0000001a0a0e7219 */ /* 0x180fe40000001203 */
[----:B------:R-:W-:Y:S02]  /*5b60*/  SHF.R.U32.HI R5, RZ, R26, R3 ;  /* 0x0000001aff057219 */ /* 0x000fe40000011603 */
[----:B------:R-:W-:Y:S01]  /*5b70*/  LOP3.LUT R25, RZ, R4, RZ, 0x33, !PT ;  /* 0x00000004ff197212 */ /* 0x000fe200078e33ff */
[----:B------:R-:W3:Y:S01]  /*5b80*/  LDC R30, c[0x0][0x638] ;  /* 0x00018e00ff1e7b82 */ /* 0x000ee20000000800 */
[----:B------:R-:W-:Y:S01]  /*5b90*/  SHF.L.U32 R26, R7, R26, RZ ;  /* 0x0000001a071a7219 */ /* 0x000fe200000006ff */
[----:B------:R-:W-:-:S06]  /*5ba0*/  IMAD.MOV.U32 R4, RZ, RZ, R14 ;  /* 0x000000ffff047224 */ /* 0x000fcc00078e000e */
[----:B------:R-:W0:Y:S01]  /*5bb0*/  LDC R31, c[0x0][0x610] ;  /* 0x00018400ff1f7b82 */ /* 0x000e220000000800 */
[----:B----4-:R-:W-:Y:S05]  /*5bc0*/  @!P0 BRA `(.L_x_167) ;  /* 0x0000000000288947 */ /* 0x010fea0003800000 */
        /* <DEDUP_REMOVED lines=10> */
.L_x_167:
[----:B------:R-:W-:Y:S01]  /*5c70*/  ISETP.NE.AND P0, PT, R2, 0x1, PT ;  /* 0x000000010200780c */ /* 0x000fe20003f05270 */
[----:B0-----:R-:W-:Y:S01]  /*5c80*/  VIADD R7, R20, 0xffffffff ;  /* 0xffffffff14077836 */ /* 0x001fe20000000000 */
[----:B-12---:R-:W-:Y:S01]  /*5c90*/  SHF.R.U64 R0, R4, R27, R5 ;  /* 0x0000001b04007219 */ /* 0x006fe20000001205 */
[----:B------:R-:W-:Y:S01]  /*5ca0*/  IMAD.MOV R13, RZ, RZ, -R13 ;  /* 0x000000ffff0d7224 */ /* 0x000fe200078e0a0d */
[----:B------:R-:W-:Y:S01]  /*5cb0*/  LOP3.LUT R5, R10, R25, RZ, 0xc0, !PT ;  /* 0x000000190a057212 */ /* 0x000fe200078ec0ff */
[----:B------:R-:W-:Y:S01]  /*5cc0*/  IMAD.MOV.U32 R4, RZ, RZ, 0x1 ;  /* 0x00000001ff047424 */ /* 0x000fe200078e00ff */
[----:B------:R-:W-:Y:S01]  /*5cd0*/  LOP3.LUT R12, R12, R7, RZ, 0xc0, !PT ;  /* 0x000000070c0c7212 */ /* 0x000fe200078ec0ff */
[----:B------:R-:W-:Y:S02]  /*5ce0*/  IMAD.MOV R3, RZ, RZ, -R0 ;  /* 0x000000ffff037224 */ /* 0x000fe400078e0a00 */
[----:B------:R-:W-:Y:S02]  /*5cf0*/  IMAD R0, R26, R0, R5 ;  /* 0x000000001a007224 */ /* 0x000fe400078e0205 */
[----:B---3--:R-:W-:-:S02]  /*5d00*/  IMAD R3, R3, R30, R14 ;  /* 0x0000001e03037224 */ /* 0x008fc400078e020e */
[----:B------:R-:W-:Y:S02]  /*5d10*/  @P0 IMAD R21, R15, R13, R24 ;  /* 0x0000000d0f150224 */ /* 0x000fe400078e0218 */
[----:B------:R-:W-:Y:S01]  /*5d20*/  IMAD R5, R3, R20, R12 ;  /* 0x0000001403057224 */ /* 0x000fe200078e020c */
[----:B------:R-:W-:Y:S01]  /*5d30*/  PRMT R3, R4, 0x7610, R3 ;  /* 0x0000761004037816 */ /* 0x000fe20000000003 */
[----:B------:R-:W-:-:S05]  /*5d40*/  IMAD R0, R0, R31, R21 ;  /* 0x0000001f00007224 */ /* 0x000fca00078e0215 */
[----:B------:R-:W-:Y:S02]  /*5d50*/  SEL R92, R5, R0, !P0 ;  /* 0x00000000055c7207 */ /* 0x000fe40004000000 */
[----:B------:R-:W-:-:S07]  /*5d60*/  SEL R0, R0, R5, !P0 ;  /* 0x0000000500007207 */ /* 0x000fce0004000000 */
.L_x_165:
[----:B------:R-:W-:Y:S01]  /*5d70*/  LOP3.LUT P0, RZ, R3, 0xff, RZ, 0xc0, !PT ;  /* 0x000000ff03ff7812 */ /* 0x000fe2000780c0ff */
[----:B------:R-:W-:-:S12]  /*5d80*/  IMAD.MOV.U32 R91, RZ, RZ, R0 ;  /* 0x000000ffff5b7224 */ /* 0x000fd800078e0000 */
[----:B------:R-:W-:Y:S05]  /*5d90*/  @P0 BRA `(.L_x_168) ;  /* 0xffffffb400000947 */ /* 0x000fea000383ffff */
[----:B------:R-:W-:Y:S05]  /*5da0*/  EXIT ;  /* 0x000000000000794d */ /* 0x000fea0003800000 */
.L_x_7:
[----:B0-----:R-:W-:Y:S01]  /*5db0*/  ULDC.64 UR4, c[0x0][0x650] ;  /* 0x0001940000047ab9 */ /* 0x001fe20000000a00 */
        /* <DEDUP_REMOVED lines=25> */
.L_x_170:
[----:B------:R-:W0:Y:S01]  /*5f50*/  LDC.64 R26, c[0x0][0x640] ;  /* 0x00019000ff1a7b82 */ /* 0x000e220000000a00 */
[-CC-:B------:R-:W-:Y:S01]  /*5f60*/  SHF.R.U64 R21, R12, R8.reuse, R13.reuse ;  /* 0x000000080c157219 */ /* 0x180fe2000000120d */
[----:B------:R-:W-:Y:S01]  /*5f70*/  IMAD.MOV.U32 R30, RZ, RZ, 0x1 ;  /* 0x00000001ff1e7424 */ /* 0x000fe200078e00ff */
[----:B------:R-:W-:Y:S02]  /*5f80*/  SHF.R.U32.HI R6, RZ, R8, R13 ;  /* 0x00000008ff067219 */ /* 0x000fe4000001160d */
[----:B------:R-:W-:-:S03]  /*5f90*/  IADD3 R11, P0, RZ, -R21, RZ ;  /* 0x80000015ff0b7210 */ /* 0x000fc60007f1e0ff */
[----:B------:R-:W1:Y:S02]  /*5fa0*/  LDC R10, c[0x0][0x618] ;  /* 0x00018600ff0a7b82 */ /* 0x000e640000000800 */
[----:B------:R-:W-:-:S04]  /*5fb0*/  IMAD.X R7, RZ, RZ, ~R6, P0 ;  /* 0x000000ffff077224 */ /* 0x000fc800000e0e06 */
[-C--:B------:R-:W-:Y:S02]  /*5fc0*/  IMAD R8, R7, R22.reuse, RZ ;  /* 0x0000001607087224 */ /* 0x080fe400078e02ff */
[----:B------:R-:W2:Y:S01]  /*5fd0*/  LDC R12, c[0x0][0x608] ;  /* 0x00018200ff0c7b82 */ /* 0x000ea20000000800 */
[----:B------:R-:W-:-:S04]  /*5fe0*/  IMAD.WIDE.U32 R6, R11, R22, R16 ;  /* 0x000000160b067225 */ /* 0x000fc800078e0010 */
[----:B------:R-:W-:-:S03]  /*5ff0*/  IMAD R11, R11, R23, R8 ;  /* 0x000000170b0b7224 */ /* 0x000fc600078e0208 */
[----:B------:R-:W3:Y:S01]  /*6000*/  LDC R25, c[0x0][0x658] ;  /* 0x00019600ff197b82 */ /* 0x000ee20000000800 */
[----:B------:R-:W-:Y:S01]  /*6010*/  IMAD.IADD R7, R7, 0x1, R11 ;  /* 0x0000000107077824 */ /* 0x000fe200078e020b */
[----:B0-----:R-:W-:-:S04]  /*6020*/  ISETP.NE.U32.AND P0, PT, R26, RZ, PT ;  /* 0x000000ff1a00720c */ /* 0x001fc80003f05070 */
[----:B------:R-:W-:Y:S02]  /*6030*/  ISETP.NE.AND.EX P0, PT, R27, RZ, PT, P0 ;  /* 0x000000ff1b00720c */ /* 0x000fe40003f05300 */
[----:B------:R-:W0:Y:S01]  /*6040*/  LDC R22, c[0x0][0x600] ;  /* 0x00018000ff167b82 */ /* 0x000e220000000800 */
[-CC-:B-1----:R-:W-:Y:S02]  /*6050*/  SHF.R.U64 R8, R6, R10.reuse, R7.reuse ;  /* 0x0000000a06087219 */ /* 0x182fe40000001207 */
[----:B------:R-:W-:Y:S01]  /*6060*/  SHF.R.U32.HI R7, RZ, R10, R7 ;  /* 0x0000000aff077219 */ /* 0x000fe20000011607 */
[----:B------:R-:W-:-:S04]  /*6070*/  IMAD.MOV.U32 R10, RZ, RZ, -0x1 ;  /* 0xffffffffff0a7424 */ /* 0x000fc800078e00ff */
        /* <DEDUP_REMOVED lines=21> */
.L_x_171:
[----:B------:R-:W-:Y:S01]  /*61d0*/  ISETP.NE.AND P0, PT, R2, 0x1, PT ;  /* 0x000000010200780c */ /* 0x000fe20003f05270 */
[----:B0-----:R-:W-:Y:S01]  /*61e0*/  VIADD R11, R22, 0xffffffff ;  /* 0xffffffff160b7836 */ /* 0x001fe20000000000 */
[----:B-1----:R-:W-:Y:S02]  /*61f0*/  SHF.R.U64 R6, R6, R24, R7 ;  /* 0x0000001806067219 */ /* 0x002fe40000001207 */
[----:B------:R-:W-:Y:S02]  /*6200*/  SHF.L.U32 R30, R30, R25, RZ ;  /* 0x000000191e1e7219 */ /* 0x000fe400000006ff */
[----:B------:R-:W-:Y:S01]  /*6210*/  LOP3.LUT R5, R23, R32, RZ, 0xc0, !PT ;  /* 0x0000002017057212 */ /* 0x000fe200078ec0ff */
[----:B------:R-:W-:-:S04]  /*6220*/  IMAD.MOV R7, RZ, RZ, -R6 ;  /* 0x000000ffff077224 */ /* 0x000fc800078e0a06 */
[----:B------:R-:W-:Y:S01]  /*6230*/  IMAD R6, R30, R6, R5 ;  /* 0x000000061e067224 */ /* 0x000fe200078e0205 */
[----:B------:R-:W-:Y:S01]  /*6240*/  LOP3.LUT R5, R8, R11, RZ, 0xc0, !PT ;  /* 0x0000000b08057212 */ /* 0x000fe200078ec0ff */
[----:B------:R-:W-:Y:S02]  /*6250*/  @P0 IMAD R3, R9, R14, R4 ;  /* 0x0000000e09030224 */ /* 0x000fe400078e0204 */
[----:B--2---:R-:W-:Y:S02]  /*6260*/  IMAD R4, R7, R28, R20 ;  /* 0x0000001c07047224 */ /* 0x004fe400078e0214 */
[----:B---3--:R-:W-:Y:S02]  /*6270*/  IMAD R3, R6, R29, R3 ;  /* 0x0000001d06037224 */ /* 0x008fe400078e0203 */
[----:B------:R-:W-:Y:S02]  /*6280*/  IMAD R4, R4, R22, R5 ;  /* 0x0000001604047224 */ /* 0x000fe400078e0205 */
[----:B------:R-:W-:-:S02]  /*6290*/  IMAD.MOV.U32 R8, RZ, RZ, 0x1 ;  /* 0x00000001ff087424 */ /* 0x000fc400078e00ff */
[----:B------:R-:W-:Y:S01]  /*62a0*/  IMAD.MOV.U32 R6, RZ, RZ, R21 ;  /* 0x000000ffff067224 */ /* 0x000fe200078e0015 */
[----:B------:R-:W-:Y:S02]  /*62b0*/  SEL R7, R4, R3, !P0 ;  /* 0x0000000304077207 */ /* 0x000fe40004000000 */
[----:B------:R-:W-:-:S07]  /*62c0*/  SEL R20, R3, R4, !P0 ;  /* 0x0000000403147207 */ /* 0x000fce0004000000 */
.L_x_169:
[----:B------:R-:W-:-:S08]  /*62d0*/  NOP ;  /* 0x0000000000007918 */ /* 0x000fd00000000000 */
[----:B------:R-:W0:-:S00]  /*62e0*/  USETMAXREG.DEALLOC.CTAPOOL 0x28 ;  /* 0x00000028000079c8 */ /* 0x000e0000080e0500 */
[----:B0-----:R-:W-:-:S13]  /*62f0*/  ISETP.NE.AND P0, PT, R0, RZ, PT ;  /* 0x000000ff0000720c */ /* 0x001fda0003f05270 */
[----:B------:R-:W-:Y:S05]  /*6300*/  @P0 EXIT ;  /* 0x000000000000094d */ /* 0x000fea0003800000 */
[----:B------:R-:W-:Y:S01]  /*6310*/  LOP3.LUT P0, RZ, R8, 0xff, RZ, 0xc0, !PT ;  /* 0x000000ff08ff7812 */ /* 0x000fe2000780c0ff */
[----:B------:R-:W-:Y:S02]  /*6320*/  IMAD.MOV.U32 R0, RZ, RZ, 0x1 ;  /* 0x00000001ff007424 */ /* 0x000fe400078e00ff */
[----:B------:R-:W-:-:S10]  /*6330*/  IMAD.MOV.U32 R3, RZ, RZ, RZ ;  /* 0x000000ffff037224 */ /* 0x000fd400078e00ff */
[----:B------:R-:W-:Y:S05]  /*6340*/  @!P0 BRA `(.L_x_172) ;  /* 0x0000000c00448947 */ /* 0x000fea0003800000 */
[----:B------:R-:W0:Y:S01]  /*6350*/  LDC R0, c[0x0][0x28c] ;  /* 0x0000a300ff007b82 */ /* 0x000e220000000800 */
[----:B------:R-:W-:Y:S01]  /*6360*/  ULDC UR5, c[0x0][0x658] ;  /* 0x0001960000057ab9 */ /* 0x000fe20000000800 */
[----:B------:R-:W-:Y:S01]  /*6370*/  UMOV UR7, 0xffffffff ;  /* 0xffffffff00077882 */ /* 0x000fe20000000000 */
[----:B------:R-:W-:Y:S01]  /*6380*/  ULDC UR6, c[0x0][0xc] ;  /* 0x0000030000067ab9 */ /* 0x000fe20000000800 */
[----:B------:R-:W-:Y:S01]  /*6390*/  USHF.L.U32 UR8, UR7, UR5, URZ ;  /* 0x0000000507087299 */ /* 0x000fe2000800063f */
[----:B------:R-:W-:Y:S01]  /*63a0*/  BSSY B0, `(.L_x_172) ;  /* 0x00000cb000007945 */ /* 0x000fe20003800000 */
[----:B------:R-:W-:Y:S01]  /*63b0*/  UMOV UR9, 0x1 ;  /* 0x0000000100097882 */ /* 0x000fe20000000000 */
[----:B------:R-:W-:Y:S01]  /*63c0*/  ULDC UR7, c[0x0][0x10] ;  /* 0x0000040000077ab9 */ /* 0x000fe20000000800 */
[----:B------:R-:W1:Y:S01]  /*63d0*/  S2UR UR10, SR_CgaCtaId ;  /* 0x00000000000a79c3 */ /* 0x000e620000008800 */
[----:B------:R-:W-:Y:S01]  /*63e0*/  UIMAD.WIDE.U32 UR6, UR6, UR7, URZ ;  /* 0x00000007060672a5 */ /* 0x000fe2000f8e003f */
[----:B------:R-:W-:Y:S01]  /*63f0*/  IMAD.MOV.U32 R11, RZ, RZ, 0x1 ;  /* 0x00000001ff0b7424 */ /* 0x000fe200078e00ff */
[----:B------:R-:W-:Y:S01]  /*6400*/  USHF.L.U32 UR17, UR9, UR5, URZ ;  /* 0x0000000509117299 */ /* 0x000fe2000800063f */
[----:B------:R-:W-:Y:S01]  /*6410*/  LOP3.LUT R8, R19, 0x2, RZ, 0xfc, !PT ;  /* 0x0000000213087812 */ /* 0x000fe200078efcff */
[----:B------:R-:W-:Y:S01]  /*6420*/  ULDC UR4, c[0x0][0x600] ;  /* 0x0001800000047ab9 */ /* 0x000fe20000000800 */
[----:B------:R-:W-:Y:S01]  /*6430*/  ULDC UR5, c[0x0][0x14] ;  /* 0x0000050000057ab9 */ /* 0x000fe20000000800 */
[----:B------:R-:W-:-:S02]  /*6440*/  UIADD3 UR4, UR4, -0x1, URZ ;  /* 0xffffffff04047890 */ /* 0x000fc4000fffe03f */
[----:B------:R-:W-:Y:S02]  /*6450*/  UIMAD.WIDE.U32 UR22, UR6, UR5, URZ ;  /* 0x00000005061672a5 */ /* 0x000fe4000f8e003f */
[----:B------:R-:W-:Y:S02]  /*6460*/  UIMAD UR13, UR7, UR5, URZ ;  /* 0x00000005070d72a4 */ /* 0x000fe4000f8e023f */
[----:B------:R-:W-:Y:S02]  /*6470*/  ULOP3.LUT UR16, URZ, UR8, URZ, 0x33, !UPT ;  /* 0x000000083f107292 */ /* 0x000fe4000f8e333f */
[----:B------:R-:W-:Y:S01]  /*6480*/  UIADD3 UR13, UR23, UR13, URZ ;  /* 0x0000000d170d7290 */ /* 0x000fe2000fffe03f */
[----:B0-----:R-:W-:Y:S01]  /*6490*/  VIADD R0, R0, 0x7f ;  /* 0x0000007f00007836 */ /* 0x001fe20000000000 */
[----:B------:R-:W-:-:S04]  /*64a0*/  ULDC.64 UR24, c[0x0][0x198] ;  /* 0x0000660000187ab9 */ /* 0x000fc80000000a00 */
[----:B------:R-:W-:Y:S01]  /*64b0*/  SHF.R.S32.HI R3, RZ, 0x1f, R0 ;  /* 0x0000001fff037819 */ /* 0x000fe20000011400 */
[----:B-1----:R-:W-:-:S03]  /*64c0*/  IMAD.U32 R9, RZ, RZ, UR10 ;  /* 0x0000000aff097e24 */ /* 0x002fc6000f8e00ff */
[----:B------:R-:W-:Y:S01]  /*64d0*/  LEA.HI R3, R3, R0, RZ, 0x7 ;  /* 0x0000000003037211 */ /* 0x000fe200078f38ff */
[----:B------:R-:W-:-:S03]  /*64e0*/  IMAD.MOV.U32 R0, RZ, RZ, 0x1 ;  /* 0x00000001ff007424 */ /* 0x000fc600078e00ff */
[----:B------:R-:W-:Y:S01]  /*64f0*/  SHF.R.S32.HI R10, RZ, 0x7, R3 ;  /* 0x00000007ff0a7819 */ /* 0x000fe20000011403 */
[----:B------:R-:W-:Y:S01]  /*6500*/  IMAD.MOV.U32 R3, RZ, RZ, RZ ;  /* 0x000000ffff037224 */ /* 0x000fe200078e00ff */
[----:B------:R-:W-:-:S03]  /*6510*/  LEA R12, R9, 0x100, 0xc ;  /* 0x00000100090c7811 */ /* 0x000fc600078e60ff */
[----:B------:R-:W-:-:S07]  /*6520*/  VIADD R13, R10, 0x1 ;  /* 0x000000010a0d7836 */ /* 0x000fce0000000000 */
.L_x_183:
[----:B------:R-:W-:-:S03]  /*6530*/  UMOV UR5, 0xffffffff ;  /* 0xffffffff00057882 */ /* 0x000fc60000000000 */
[----:B------:R-:W-:Y:S05]  /*6540*/  BRA.DIV UR5, `(.L_x_173) ;  /* 0x0000000e05d07947 */ /* 0x000fea000b800000 */
[----:B------:R-:W-:-:S13]  /*6550*/  ELECT P6, URZ, PT ;  /* 0x00000000003f782f */ /* 0x000fda00038c0000 */
.L_x_195:
[----:B------:R-:W0:Y:S01]  /*6560*/  LDC R4, c[0x0][0x28c] ;  /* 0x0000a300ff047b82 */ /* 0x000e220000000800 */
[----:B------:R-:W-:Y:S01]  /*6570*/  BSSY B1, `(.L_x_174) ;  /* 0x000003a000017945 */ /* 0x000fe20003800000 */
[----:B0-----:R-:W-:-:S13]  /*6580*/  ISETP.LT.OR P6, PT, R4, 0x1, !P6 ;  /* 0x000000010400780c */ /* 0x001fda00077c1670 */
[----:B------:R-:W-:Y:S05]  /*6590*/  @P6 BRA `(.L_x_175) ;  /* 0x0000000000dc6947 */ /* 0x000fea0003800000 */
[----:B------:R-:W-:Y:S02]  /*65a0*/  IMAD R20, R20, 0x8, R9 ;  /* 0x0000000814147824 */ /* 0x000fe400078e0209 */
[----:B------:R-:W-:Y:S02]  /*65b0*/  IMAD.SHL.U32 R21, R7, 0x40, RZ ;  /* 0x0000004007157824 */ /* 0x000fe400078e00ff */
[----:B------:R-:W-:Y:S02]  /*65c0*/  IMAD.MOV.U32 R24, RZ, RZ, RZ ;  /* 0x000000ffff187224 */ /* 0x000fe400078e00ff */
[----:B------:R-:W-:Y:S02]  /*65d0*/  IMAD.MOV.U32 R4, RZ, RZ, R13 ;  /* 0x000000ffff047224 */ /* 0x000fe400078e000d */
[----:B------:R-:W-:Y:S02]  /*65e0*/  IMAD.MOV.U32 R5, RZ, RZ, R0 ;  /* 0x000000ffff057224 */ /* 0x000fe400078e0000 */
[----:B------:R-:W-:-:S02]  /*65f0*/  IMAD.MOV.U32 R7, RZ, RZ, R3 ;  /* 0x000000ffff077224 */ /* 0x000fc400078e0003 */
[----:B------:R-:W-:-:S07]  /*6600*/  IMAD.SHL.U32 R20, R20, 0x20, RZ ;  /* 0x0000002014147824 */ /* 0x000fce00078e00ff */
.L_x_178:
[----:B------:R-:W0:Y:S01]  /*6610*/  S2UR UR5, SR_CgaCtaId ;  /* 0x00000000000579c3 */ /* 0x000e220000008800 */
[----:B------:R-:W-:Y:S02]  /*6620*/  MOV R14, 0x400 ;  /* 0x00000400000e7802 */ /* 0x000fe40000000f00 */
[----:B------:R-:W-:-:S13]  /*6630*/  LOP3.LUT P1, RZ, R18, 0x7f, RZ, 0xc0, !PT ;  /* 0x0000007f12ff7812 */ /* 0x000fda000782c0ff */
[----:B------:R-:W1:Y:S01]  /*6640*/  @!P1 LDC R15, c[0x0][0x500] ;  /* 0x00014000ff0f9b82 */ /* 0x000e620000000800 */
[----:B0-----:R-:W-:-:S05]  /*6650*/  IMAD.U32 R9, RZ, RZ, UR5 ;  /* 0x00000005ff097e24 */ /* 0x001fca000f8e00ff */
[----:B------:R-:W-:Y:S02]  /*6660*/  LEA R22, R9, R14, 0x18 ;  /* 0x0000000e09167211 */ /* 0x000fe400078ec0ff */
[----:B------:R-:W-:-:S03]  /*6670*/  SHF.L.U32 R14, R5, 0x1f, RZ ;  /* 0x0000001f050e7819 */ /* 0x000fc600000006ff */
[----:B------:R-:W-:-:S04]  /*6680*/  IMAD R23, R7, 0x8, R22 ;  /* 0x0000000807177824 */ /* 0x000fc800078e0216 */
[----:B------:R-:W0:Y:S02]  /*6690*/  SYNCS.PHASECHK.TRANS64.TRYWAIT P0, [R23+URZ+0x28], R14 ;  /* 0x0000280e170075a7 */ /* 0x000e24000800017f */
[----:B01----:R-:W-:Y:S05]  /*66a0*/  @!P0 BRA `(.L_x_176) ;  /* 0x0000000c00988947 */ /* 0x003fea0003800000 */
.L_x_196:
[----:B0-----:R-:W-:Y:S01]  /*66b0*/  PRMT R14, R8, 0x9910, RZ ;  /* 0x00009910080e7816 */ /* 0x001fe200000000ff */
[----:B------:R0:W-:Y:S03]  /*66c0*/  @!P1 SYNCS.ARRIVE.TRANS64 RZ, [R23+URZ], R15 ;  /* 0x0000000f17ff99a7 */ /* 0x0001e6000800003f */
[----:B------:R-:W-:-:S13]  /*66d0*/  ISETP.NE.AND P0, PT, R14, 0x2, PT ;  /* 0x000000020e00780c */ /* 0x000fda0003f05270 */
[----:B0-----:R-:W-:Y:S05]  /*66e0*/  @P0 BRA `(.L_x_177) ;  /* 0x0000000000040947 */ /* 0x001fea0003800000 */
[----:B------:R-:W-:Y:S01]  /*66f0*/  BPT.TRAP 0x1 ;  /* 0x000000040000795c */ /* 0x000fe20000300000 */
.L_x_177:
[C---:B------:R-:W-:Y:S01]  /*6700*/  IMAD R14, R7.reuse, 0x8000, R12 ;  /* 0x00008000070e7824 */ /* 0x040fe200078e020c */
[----:B------:R-:W-:Y:S01]  /*6710*/  R2UR UR8, R22 ;  /* 0x00000000160872ca */ /* 0x000fe200000e0000 */
[----:B------:R-:W-:Y:S01]  /*6720*/  IMAD R22, R7, 0x2000, R22 ;  /* 0x0000200007167824 */ /* 0x000fe200078e0216 */
[----:B------:R-:W-:Y:S01]  /*6730*/  R2UR UR18, R20 ;  /* 0x00000000141272ca */ /* 0x000fe200000e0000 */
[----:B------:R-:W-:Y:S01]  /*6740*/  VIADD R4, R4, 0xffffffff ;  /* 0xffffffff04047836 */ /* 0x000fe20000000000 */
[----:B------:R-:W-:Y:S01]  /*6750*/  R2UR UR5, R14 ;  /* 0x000000000e0572ca */ /* 0x000fe200000e0000 */
[----:B------:R-:W-:Y:S01]  /*6760*/  UIADD3 UR6, UP0, UR24, 0xf0, URZ ;  /* 0x000000f018067890 */ /* 0x000fe2000ff1e03f */
[----:B------:R-:W-:Y:S01]  /*6770*/  R2UR UR11, R22 ;  /* 0x00000000160b72ca */ /* 0x000fe200000e0000 */
[----:B------:R-:W-:Y:S01]  /*6780*/  UIADD3 UR26, UP1, UR24, 0x1f0, URZ ;  /* 0x000001f0181a7890 */ /* 0x000fe2000ff3e03f */
[----:B------:R-:W-:Y:S01]  /*6790*/  R2UR UR9, R23 ;  /* 0x00000000170972ca */ /* 0x000fe200000e0000 */
[----:B------:R-:W-:Y:S01]  /*67a0*/  UIADD3.X UR7, URZ, UR25, URZ, UP0, !UPT ;  /* 0x000000193f077290 */ /* 0x000fe200087fe43f */
[----:B------:R-:W-:Y:S01]  /*67b0*/  R2UR UR10, R24 ;  /* 0x00000000180a72ca */ /* 0x000fe200000e0000 */
[----:B------:R-:W-:Y:S01]  /*67c0*/  VIADD R7, R7, 0x1 ;  /* 0x0000000107077836 */ /* 0x000fe20000000000 */
[----:B------:R-:W-:Y:S01]  /*67d0*/  R2UR UR12, R6 ;  /* 0x00000000060c72ca */ /* 0x000fe200000e0000 */
[----:B------:R-:W-:Y:S01]  /*67e0*/  UIADD3.X UR27, URZ, UR25, URZ, UP1, !UPT ;  /* 0x000000193f1b7290 */ /* 0x000fe20008ffe43f */
[----:B------:R-:W-:Y:S01]  /*67f0*/  R2UR UR19, R21 ;  /* 0x00000000151372ca */ /* 0x000fe200000e0000 */
[----:B------:R-:W-:Y:S01]  /*6800*/  UMOV UR20, 0xff0000 ;  /* 0x00ff000000147882 */ /* 0x000fe20000000000 */
[----:B------:R-:W-:Y:S01]  /*6810*/  ISETP.GT.AND P1, PT, R4, 0x1, PT ;  /* 0x000000010400780c */ /* 0x000fe20003f24270 */
[----:B------:R-:W-:Y:S01]  /*6820*/  UIADD3 UR8, UR8, UR5, URZ ;  /* 0x0000000508087290 */ /* 0x000fe2000fffe03f */
[----:B------:R-:W-:Y:S01]  /*6830*/  ISETP.NE.AND P0, PT, R7, 0x5, PT ;  /* 0x000000050700780c */ /* 0x000fe20003f05270 */
[----:B------:R-:W-:Y:S01]  /*6840*/  UIADD3 UR5, UR11, 0x28100, URZ ;  /* 0x000281000b057890 */ /* 0x000fe2000fffe03f */
[----:B------:R-:W-:Y:S01]  /*6850*/  VIADD R24, R24, 0x80 ;  /* 0x0000008018187836 */ /* 0x000fe20000000000 */
[----:B------:R-:W-:Y:S01]  /*6860*/  UMOV UR14, 0x0 ;  /* 0x00000000000e7882 */ /* 0x000fe20000000000 */
[----:B------:R-:W-:Y:S01]  /*6870*/  UMOV UR15, 0x10000000 ;  /* 0x10000000000f7882 */ /* 0x000fe20000000000 */
[----:B------:R-:W-:Y:S01]  /*6880*/  UMOV UR11, UR18 ;  /* 0x00000012000b7c82 */ /* 0x000fe20008000000 */
[----:B------:R-:W-:-:S02]  /*6890*/  SEL R14, RZ, 0x1, P0 ;  /* 0x00000001ff0e7807 */ /* 0x000fc40000000000 */
[----:B------:R0:W-:Y:S01]  /*68a0*/  UTMALDG.3D.MULTICAST [UR8], [UR6], UR20, desc[UR14] ;  /* 0x00000e08060073b4 */ /* 0x0001e20008011814 */
[----:B------:R-:W-:Y:S02]  /*68b0*/  SEL R7, R7, RZ, P0 ;  /* 0x000000ff07077207 */ /* 0x000fe40000000000 */
[----:B------:R-:W-:Y:S01]  /*68c0*/  LOP3.LUT R5, R5, R14, RZ, 0x3c, !PT ;  /* 0x0000000e05057212 */ /* 0x000fe200078e3cff */
[----:B0-----:R-:W-:Y:S01]  /*68d0*/  UMOV UR8, UR5 ;  /* 0x0000000500087c82 */ /* 0x001fe20008000000 */
[----:B------:R-:W-:Y:S02]  /*68e0*/  UMOV UR11, UR19 ;  /* 0x00000013000b7c82 */ /* 0x000fe40008000000 */
[----:B------:R0:W-:Y:S02]  /*68f0*/  UTMALDG.3D [UR8], [UR26], desc[UR14] ;  /* 0x00000e081a0075b4 */ /* 0x0001e40008011000 */
[----:B0-----:R-:W-:Y:S05]  /*6900*/  @P1 BRA `(.L_x_178) ;  /* 0xfffffffc00401947 */ /* 0x001fea000383ffff */
.L_x_175:
[----:B------:R-:W-:Y:S05]  /*6910*/  BSYNC B1 ;  /* 0x0000000000017941 */ /* 0x000fea0003800000 */
.L_x_174:
[----:B------:R-:W-:Y:S01]  /*6920*/  LOP3.LUT P1, RZ, R11, 0xff, RZ, 0xc0, !PT ;  /* 0x000000ff0bff7812 */ /* 0x000fe2000782c0ff */
[C---:B------:R-:W-:Y:S01]  /*6930*/  IMAD.IADD R6, R10.reuse, 0x1, R3 ;  /* 0x000000010a067824 */ /* 0x040fe200078e0203 */
[----:B------:R-:W-:Y:S01]  /*6940*/  ULDC.64 UR6, c[0x0][0x650] ;  /* 0x0001940000067ab9 */ /* 0x000fe20000000a00 */
[----:B------:R-:W-:Y:S01]  /*6950*/  ISETP.GE.U32.AND P2, PT, R10, 0x5, PT ;  /* 0x000000050a00780c */ /* 0x000fe20003f46070 */
[----:B------:R-:W-:Y:S01]  /*6960*/  BSSY B1, `(.L_x_179) ;  /* 0x000006c000017945 */ /* 0x000fe20003800000 */
[----:B------:R-:W-:Y:S01]  /*6970*/  IMAD.MOV.U32 R20, RZ, RZ, -0x1 ;  /* 0xffffffffff147424 */ /* 0x000fe200078e00ff */
[----:B------:R-:W-:Y:S01]  /*6980*/  ISETP.GT.U32.AND P0, PT, R6, 0x4, PT ;  /* 0x000000040600780c */ /* 0x000fe20003f04070 */
[----:B------:R-:W-:Y:S01]  /*6990*/  IMAD.MOV.U32 R7, RZ, RZ, -0x1 ;  /* 0xffffffffff077424 */ /* 0x000fe200078e00ff */
[----:B------:R-:W-:Y:S02]  /*69a0*/  PRMT R11, RZ, 0x7610, R11 ;  /* 0x00007610ff0b7816 */ /* 0x000fe4000000000b */
[----:B------:R-:W-:-:S03]  /*69b0*/  ISETP.LT.U32.AND P0, PT, R10, 0x5, P0 ;  /* 0x000000050a00780c */ /* 0x000fc60000701070 */
[----:B------:R-:W0:Y:S01]  /*69c0*/  @P1 S2R R9, SR_CgaCtaId ;  /* 0x0000000000091919 */ /* 0x000e220000008800 */
[----:B------:R-:W-:-:S04]  /*69d0*/  @P1 MOV R4, 0x400 ;  /* 0x0000040000041802 */ /* 0x000fc80000000f00 */
[----:B0-----:R-:W-:Y:S01]  /*69e0*/  @P1 LEA R3, R9, R4, 0x18 ;  /* 0x0000000409031211 */ /* 0x001fe200078ec0ff */
[----:B------:R-:W-:-:S03]  /*69f0*/  IMAD.WIDE.U32 R4, R6, -0x33333333, RZ ;  /* 0xcccccccd06047825 */ /* 0x000fc600078e00ff */
[----:B------:R0:W-:Y:S01]  /*6a00*/  @P1 SYNCS.ARRIVE.TRANS64.A1T0 RZ, [R3+URZ+0x68], RZ ;  /* 0x000068ff03ff19a7 */ /* 0x0001e2000810003f */
[----:B------:R-:W-:Y:S02]  /*6a10*/  IADD3 R16, P1, R16, UR22, RZ ;  /* 0x0000001610107c10 */ /* 0x000fe4000ff3e0ff */
[----:B------:R-:W-:Y:S02]  /*6a20*/  SHF.R.U32.HI R5, RZ, 0x2, R5 ;  /* 0x00000002ff057819 */ /* 0x000fe40000011605 */
[----:B------:R-:W-:Y:S02]  /*6a30*/  IADD3.X R17, R17, UR13, RZ, P1, !PT ;  /* 0x0000000d11117c10 */ /* 0x000fe40008ffe4ff */
[----:B------:R-:W-:Y:S02]  /*6a40*/  PRMT R4, RZ, 0x7610, R4 ;  /* 0x00007610ff047816 */ /* 0x000fe40000000004 */
[----:B0-----:R-:W-:Y:S02]  /*6a50*/  SEL R3, RZ, 0x1, !P0 ;  /* 0x00000001ff037807 */ /* 0x001fe40004000000 */
[----:B------:R-:W-:-:S02]  /*6a60*/  ISETP.GE.U32.AND P0, PT, R16, UR6, PT ;  /* 0x0000000610007c0c */ /* 0x000fc4000bf06070 */
[----:B------:R-:W-:Y:S01]  /*6a70*/  LOP3.LUT R0, R0, R3, RZ, 0x3c, !PT ;  /* 0x0000000300007212 */ /* 0x000fe200078e3cff */
[----:B------:R-:W-:Y:S01]  /*6a80*/  IMAD R3, R5, -0x5, R6 ;  /* 0xfffffffb05037824 */ /* 0x000fe200078e0206 */
[----:B------:R-:W-:Y:S01]  /*6a90*/  ISETP.GE.U32.AND.EX P0, PT, R17, UR7, PT, P0 ;  /* 0x0000000711007c0c */ /* 0x000fe2000bf06100 */
[----:B------:R-:W-:Y:S01]  /*6aa0*/  IMAD.MOV.U32 R6, RZ, RZ, -0x1 ;  /* 0xffffffffff067424 */ /* 0x000fe200078e00ff */
[----:B------:R-:W-:-:S11]  /*6ab0*/  @P2 LOP3.LUT R0, R0, 0x1, R5, 0x78, !PT ;  /* 0x0000000100002812 */ /* 0x000fd600078e7805 */
[----:B------:R-:W-:Y:S05]  /*6ac0*/  @P0 BRA `(.L_x_180) ;  /* 0x0000000400540947 */ /* 0x000fea0003800000 */
[----:B------:R-:W0:Y:S01]  /*6ad0*/  S2R R15, SR_CTAID.X ;  /* 0x00000000000f7919 */ /* 0x000e220000002500 */
[----:B------:R-:W-:Y:S01]  /*6ae0*/  ULDC.64 UR6, c[0x0][0x628] ;  /* 0x00018a0000067ab9 */ /* 0x000fe20000000a00 */
[----:B------:R-:W-:Y:S01]  /*6af0*/  ULDC UR8, c[0x0][0x630] ;  /* 0x00018c0000087ab9 */ /* 0x000fe20000000800 */
[----:B------:R-:W-:Y:S01]  /*6b00*/  ISETP.NE.U32.AND P0, PT, RZ, UR6, PT ;  /* 0x00000006ff007c0c */ /* 0x000fe2000bf05070 */
[----:B------:R-:W1:Y:S01]  /*6b10*/  S2R R20, SR_CTAID.Y ;  /* 0x0000000000147919 */ /* 0x000e620000002600 */
[----:B------:R-:W-:Y:S01]  /*6b20*/  ULDC UR9, c[0x0][0x150] ;  /* 0x0000540000097ab9 */ /* 0x000fe20000000800 */
[----:B------:R-:W-:Y:S01]  /*6b30*/  IMAD.MOV.U32 R4, RZ, RZ, R16 ;  /* 0x000000ffff047224 */ /* 0x000fe200078e0010 */
[----:B------:R-:W-:Y:S01]  /*6b40*/  ISETP.NE.AND.EX P0, PT, RZ, UR7, PT, P0 ;  /* 0x00000007ff007c0c */ /* 0x000fe2000bf05300 */
[----:B------:R-:W-:Y:S01]  /*6b50*/  IMAD.MOV.U32 R5, RZ, RZ, R17 ;  /* 0x000000ffff057224 */ /* 0x000fe200078e0011 */
[----:B0-----:R-:W-:-:S11]  /*6b60*/  I2FP.F32.U32 R22, R15 ;  /* 0x0000000f00167245 */ /* 0x001fd60000201000 */
[----:B------:R-:W-:Y:S05]  /*6b70*/  @!P0 BRA `(.L_x_181) ;  /* 0x0000000000288947 */ /* 0x000fea0003800000 */
[----:B------:R-:W-:Y:S02]  /*6b80*/  ULDC UR5, c[0x0][0x634] ;  /* 0x00018d0000057ab9 */ /* 0x000fe40000000800 */
[----:B------:R-:W-:-:S05]  /*6b90*/  IADD3 R5, P0, R16, UR5, RZ ;  /* 0x0000000510057c10 */ /* 0x000fca000ff1e0ff */
[----:B------:R-:W-:-:S04]  /*6ba0*/  IMAD.X R21, RZ, RZ, R17, P0 ;  /* 0x000000ffff157224 */ /* 0x000fc800000e0611 */
[----:B------:R-:W-:-:S04]  /*6bb0*/  IMAD.WIDE.U32 R6, R21, UR6, RZ ;  /* 0x0000000615067c25 */ /* 0x000fc8000f8e00ff */
[----:B------:R-:W-:-:S04]  /*6bc0*/  IMAD.WIDE.U32 R6, P0, R5, UR7, R6 ;  /* 0x0000000705067c25 */ /* 0x000fc8000f800006 */
[----:B------:R-:W-:-:S04]  /*6bd0*/  IMAD.WIDE.U32 R4, R5, UR6, RZ ;  /* 0x0000000605047c25 */ /* 0x000fc8000f8e00ff */
[----:B------:R-:W-:Y:S01]  /*6be0*/  IMAD.MOV.U32 R4, RZ, RZ, R7 ;  /* 0x000000ffff047224 */ /* 0x000fe200078e0007 */
[----:B------:R-:W-:Y:S01]  /*6bf0*/  IADD3 RZ, P1, R5, R6, RZ ;  /* 0x0000000605ff7210 */ /* 0x000fe20007f3e0ff */
[----:B------:R-:W-:-:S04]  /*6c00*/  IMAD.X R5, RZ, RZ, RZ, P0 ;  /* 0x000000ffff057224 */ /* 0x000fc800000e06ff */
[----:B------:R-:W-:-:S08]  /*6c10*/  IMAD.WIDE.U32.X R4, R21, UR7, R4, P1 ;  /* 0x0000000715047c25 */ /* 0x000fd000088e0404 */
.L_x_181:
[--C-:B------:R-:W-:Y:S01]  /*6c20*/  SHF.R.U64 R14, R4, UR8, R5.reuse ;  /* 0x00000008040e7c19 */ /* 0x100fe20008001205 */
[----:B------:R-:W-:Y:S01]  /*6c30*/  FMUL R22, R22, UR9 ;  /* 0x0000000916167c20 */ /* 0x000fe20008400000 */
[----:B------:R-:W-:Y:S01]  /*6c40*/  SHF.R.U32.HI R4, RZ, UR8, R5 ;  /* 0x00000008ff047c19 */ /* 0x000fe20008011605 */
[----:B------:R-:W0:Y:S01]  /*6c50*/  LDC R6, c[0x0][0x144] ;  /* 0x00005100ff067b82 */ /* 0x000e220000000800 */
[----:B------:R-:W-:Y:S01]  /*6c60*/  IADD3 R5, P0, RZ, -R14, RZ ;  /* 0x8000000eff057210 */ /* 0x000fe20007f1e0ff */
[----:B------:R-:W-:Y:S01]  /*6c70*/  ULDC UR5, c[0x0][0x154] ;  /* 0x0000550000057ab9 */ /* 0x000fe20000000800 */
[----:B-1----:R-:W-:Y:S01]  /*6c80*/  I2FP.F32.U32 R7, R20 ;  /* 0x0000001400077245 */ /* 0x002fe20000201000 */
[----:B------:R-:W1:Y:S01]  /*6c90*/  F2I.U32.TRUNC.NTZ R22, R22 ;  /* 0x0000001600167305 */ /* 0x000e62000020f000 */
[----:B------:R-:W-:Y:S01]  /*6ca0*/  ULDC.64 UR6, c[0x0][0x620] ;  /* 0x0001880000067ab9 */ /* 0x000fe20000000a00 */
[----:B------:R-:W-:Y:S01]  /*6cb0*/  IMAD.X R4, RZ, RZ, ~R4, P0 ;  /* 0x000000ffff047224 */ /* 0x000fe200000e0e04 */
[----:B------:R-:W-:Y:S01]  /*6cc0*/  ISETP.NE.AND P2, PT, R2, 0x1, PT ;  /* 0x000000010200780c */ /* 0x000fe20003f45270 */
[----:B------:R-:W-:Y:S01]  /*6cd0*/  FMUL R23, R7, UR5 ;  /* 0x0000000507177c20 */ /* 0x000fe20008400000 */
[----:B------:R-:W2:Y:S01]  /*6ce0*/  LDC R25, c[0x0][0x148] ;  /* 0x00005200ff197b82 */ /* 0x000ea20000000800 */
[----:B------:R-:W-:Y:S01]  /*6cf0*/  IMAD R4, R4, UR6, RZ ;  /* 0x0000000604047c24 */ /* 0x000fe2000f8e02ff */
[----:B------:R-:W-:-:S03]  /*6d00*/  ULDC UR5, c[0x0][0x618] ;  /* 0x0001860000057ab9 */ /* 0x000fc60000000800 */
[----:B------:R-:W3:Y:S01]  /*6d10*/  F2I.U32.TRUNC.NTZ R23, R23 ;  /* 0x0000001700177305 */ /* 0x000ee2000020f000 */
[C---:B------:R-:W-:Y:S02]  /*6d20*/  IMAD R7, R5.reuse, UR7, R4 ;  /* 0x0000000705077c24 */ /* 0x040fe4000f8e0204 */
[----:B------:R-:W-:Y:S01]  /*6d30*/  IMAD.WIDE.U32 R4, R5, UR6, R16 ;  /* 0x0000000605047c25 */ /* 0x000fe2000f8e0010 */
[----:B------:R-:W-:Y:S02]  /*6d40*/  ULDC.64 UR6, c[0x0][0x640] ;  /* 0x0001900000067ab9 */ /* 0x000fe40000000a00 */
[----:B------:R-:W-:Y:S01]  /*6d50*/  ISETP.NE.U32.AND P0, PT, RZ, UR6, PT ;  /* 0x00000006ff007c0c */ /* 0x000fe2000bf05070 */
[----:B------:R-:W-:Y:S02]  /*6d60*/  IMAD.IADD R5, R5, 0x1, R7 ;  /* 0x0000000105057824 */ /* 0x000fe400078e0207 */
[----:B-1----:R-:W-:Y:S01]  /*6d70*/  IMAD.MOV R22, RZ, RZ, -R22 ;  /* 0x000000ffff167224 */ /* 0x002fe200078e0a16 */
[----:B------:R-:W-:-:S02]  /*6d80*/  ISETP.NE.AND.EX P0, PT, RZ, UR7, PT, P0 ;  /* 0x00000007ff007c0c */ /* 0x000fc4000bf05300 */
[----:B------:R-:W-:Y:S01]  /*6d90*/  SHF.R.U64 R21, R4, UR5, R5 ;  /* 0x0000000504157c19 */ /* 0x000fe20008001205 */
[----:B0-----:R-:W-:Y:S01]  /*6da0*/  IMAD R15, R6, R22, R15 ;  /* 0x00000016060f7224 */ /* 0x001fe200078e020f */
[----:B------:R-:W-:Y:S01]  /*6db0*/  SHF.R.U32.HI R4, RZ, UR5, R5 ;  /* 0x00000005ff047c19 */ /* 0x000fe20008011605 */
[----:B------:R-:W-:Y:S01]  /*6dc0*/  ULDC UR5, c[0x0][0x608] ;  /* 0x0001820000057ab9 */ /* 0x000fe20000000800 */
[----:B---3--:R-:W-:Y:S02]  /*6dd0*/  IMAD.MOV R6, RZ, RZ, -R23 ;  /* 0x000000ffff067224 */ /* 0x008fe400078e0a17 */
[--C-:B------:R-:W-:Y:S02]  /*6de0*/  SHF.R.U64 R22, R21, UR5, R4.reuse ;  /* 0x0000000515167c19 */ /* 0x100fe40008001204 */
[----:B------:R-:W-:Y:S01]  /*6df0*/  SHF.R.U32.HI R5, RZ, UR5, R4 ;  /* 0x00000005ff057c19 */ /* 0x000fe20008011604 */
[----:B------:R-:W-:Y:S01]  /*6e00*/  ULDC UR5, c[0x0][0x658] ;  /* 0x0001960000057ab9 */ /* 0x000fe20000000800 */
[----:B--2---:R-:W-:-:S02]  /*6e10*/  @P2 IMAD R15, R25, R6, R20 ;  /* 0x00000006190f2224 */ /* 0x004fc400078e0214 */
[--C-:B------:R-:W-:Y:S02]  /*6e20*/  SHF.R.U64 R20, R22, UR5, R5.reuse ;  /* 0x0000000516147c19 */ /* 0x100fe40008001205 */
[----:B------:R-:W-:-:S03]  /*6e30*/  SHF.R.U32.HI R23, RZ, UR5, R5 ;  /* 0x00000005ff177c19 */ /* 0x000fc60008011605 */
[----:B------:R-:W-:Y:S02]  /*6e40*/  IMAD.MOV.U32 R6, RZ, RZ, R20 ;  /* 0x000000ffff067224 */ /* 0x000fe400078e0014 */
[----:B------:R-:W-:Y:S01]  /*6e50*/  IMAD.MOV.U32 R5, RZ, RZ, R23 ;  /* 0x000000ffff057224 */ /* 0x000fe200078e0017 */
[----:B------:R-:W-:Y:S06]  /*6e60*/  @!P0 BRA `(.L_x_182) ;  /* 0x00000000002c8947 */ /* 0x000fec0003800000 */
        /* <DEDUP_REMOVED lines=9> */
[----:B------:R-:W-:-:S04]  /*6f00*/  IMAD.WIDE.U32.X R4, R23, UR7, R4, P1 ;  /* 0x0000000717047c25 */ /* 0x000fc800088e0404 */
[----:B------:R-:W-:-:S07]  /*6f10*/  IMAD.MOV.U32 R6, RZ, RZ, R4 ;  /* 0x000000ffff067224 */ /* 0x000fce00078e0004 */
.L_x_182:
[----:B------:R-:W-:Y:S01]  /*6f20*/  ULDC UR5, c[0x0][0x648] ;  /* 0x0001920000057ab9 */ /* 0x000fe20000000800 */
[----:B------:R-:W-:Y:S01]  /*6f30*/  LOP3.LUT R4, R22, UR16, RZ, 0xc0, !PT ;  /* 0x0000001016047c12 */ /* 0x000fe2000f8ec0ff */
[----:B------:R-:W-:Y:S01]  /*6f40*/  ULDC UR6, c[0x0][0x610] ;  /* 0x0001840000067ab9 */ /* 0x000fe20000000800 */
[----:B------:R-:W-:Y:S01]  /*6f50*/  SHF.R.U64 R5, R6, UR5, R5 ;  /* 0x0000000506057c19 */ /* 0x000fe20008001205 */
[----:B------:R-:W-:Y:S01]  /*6f60*/  ULDC UR5, c[0x0][0x638] ;  /* 0x00018e0000057ab9 */ /* 0x000fe20000000800 */
[----:B------:R-:W-:Y:S01]  /*6f70*/  LOP3.LUT R21, R21, UR4, RZ, 0xc0, !PT ;  /* 0x0000000415157c12 */ /* 0x000fe2000f8ec0ff */
[----:B------:R-:W-:Y:S02]  /*6f80*/  IMAD.MOV.U32 R6, RZ, RZ, R14 ;  /* 0x000000ffff067224 */ /* 0x000fe400078e000e */
[----:B------:R-:W-:Y:S02]  /*6f90*/  IMAD.MOV R7, RZ, RZ, -R5 ;  /* 0x000000ffff077224 */ /* 0x000fe400078e0a05 */
[----:B------:R-:W-:-:S02]  /*6fa0*/  IMAD R4, R5, UR17, R4 ;  /* 0x0000001105047c24 */ /* 0x000fc4000f8e0204 */
[----:B------:R-:W-:Y:S01]  /*6fb0*/  IMAD R20, R7, UR5, R20 ;  /* 0x0000000507147c24 */ /* 0x000fe2000f8e0214 */
[----:B------:R-:W-:Y:S01]  /*6fc0*/  ULDC UR5, c[0x0][0x600] ;  /* 0x0001800000057ab9 */ /* 0x000fe20000000800 */
[----:B------:R-:W-:Y:S02]  /*6fd0*/  IMAD R15, R4, UR6, R15 ;  /* 0x00000006040f7c24 */ /* 0x000fe4000f8e020f */
[----:B------:R-:W-:Y:S02]  /*6fe0*/  IMAD R20, R20, UR5, R21 ;  /* 0x0000000514147c24 */ /* 0x000fe4000f8e0215 */
[----:B------:R-:W-:-:S03]  /*6ff0*/  IMAD.MOV.U32 R4, RZ, RZ, 0x1 ;  /* 0x00000001ff047424 */ /* 0x000fc600078e00ff */
[----:B------:R-:W-:Y:S02]  /*7000*/  SEL R7, R20, R15, !P2 ;  /* 0x0000000f14077207 */ /* 0x000fe40005000000 */
[----:B------:R-:W-:-:S07]  /*7010*/  SEL R20, R15, R20, !P2 ;  /* 0x000000140f147207 */ /* 0x000fce0005000000 */
.L_x_180:
[----:B------:R-:W-:Y:S05]  /*7020*/  BSYNC B1 ;  /* 0x0000000000017941 */ /* 0x000fea0003800000 */
.L_x_179:
[----:B------:R-:W-:-:S13]  /*7030*/  LOP3.LUT P0, RZ, R4, 0xff, RZ, 0xc0, !PT ;  /* 0x000000ff04ff7812 */ /* 0x000fda000780c0ff */
[----:B------:R-:W-:Y:S05]  /*7040*/  @P0 BRA `(.L_x_183) ;  /* 0xfffffff400380947 */ /* 0x000fea000383ffff */
[----:B------:R-:W-:Y:S05]  /*7050*/  BSYNC B0 ;  /* 0x0000000000007941 */ /* 0x000fea0003800000 */
.L_x_172:
[----:B------:R-:W-:-:S03]  /*7060*/  UMOV UR5, 0xffffffff ;  /* 0xffffffff00057882 */ /* 0x000fc60000000000 */
[----:B------:R-:W-:Y:S05]  /*7070*/  BRA.DIV UR5, `(.L_x_184) ;  /* 0x0000000605387947 */ /* 0x000fea000b800000 */
[----:B------:R-:W-:-:S13]  /*7080*/  ELECT P6, URZ, PT ;  /* 0x00000000003f782f */ /* 0x000fda00038c0000 */
.L_x_199:
[----:B------:R-:W-:Y:S04]  /*7090*/  BSSY B0, `(.L_x_185) ;  /* 0x0000034000007945 */ /* 0x000fe80003800000 */
[----:B------:R-:W-:Y:S05]  /*70a0*/  @!P6 BRA `(.L_x_186) ;  /* 0x0000000000c8e947 */ /* 0x000fea0003800000 */
[----:B------:R-:W-:-:S04]  /*70b0*/  LOP3.LUT R19, R19, 0x2, RZ, 0xfc, !PT ;  /* 0x0000000213137812 */ /* 0x000fc800078efcff */
[----:B------:R-:W-:-:S13]  /*70c0*/  ISETP.NE.AND P0, PT, R19, 0x3, PT ;  /* 0x000000031300780c */ /* 0x000fda0003f05270 */
[----:B------:R-:W-:Y:S05]  /*70d0*/  @!P0 BRA `(.L_x_187) ;  /* 0x0000000000048947 */ /* 0x000fea0003800000 */
[----:B------:R-:W-:Y:S01]  /*70e0*/  BPT.TRAP 0x1 ;  /* 0x000000040000795c */ /* 0x000fe20000300000 */
.L_x_187:
[----:B------:R-:W0:Y:S01]  /*70f0*/  S2R R5, SR_CgaCtaId ;  /* 0x0000000000057919 */ /* 0x000e220000008800 */
[----:B------:R-:W-:Y:S02]  /*7100*/  MOV R2, 0x400 ;  /* 0x0000040000027802 */ /* 0x000fe40000000f00 */
[----:B------:R-:W-:Y:S02]  /*7110*/  SHF.L.U32 R4, R0, 0x1f, RZ ;  /* 0x0000001f00047819 */ /* 0x000fe400000006ff */
[----:B0-----:R-:W-:-:S05]  /*7120*/  LEA R2, R5, R2, 0x18 ;  /* 0x0000000205027211 */ /* 0x001fca00078ec0ff */
[----:B------:R-:W-:-:S04]  /*7130*/  VIADD R2, R2, 0x28 ;  /* 0x0000002802027836 */ /* 0x000fc80000000000 */
[C---:B------:R-:W-:Y:S02]  /*7140*/  IMAD R7, R3.reuse, 0x8, R2 ;  /* 0x0000000803077824 */ /* 0x040fe400078e0202 */
[----:B------:R-:W-:Y:S02]  /*7150*/  VIADD R3, R3, 0x1 ;  /* 0x0000000103037836 */ /* 0x000fe40000000000 */
[----:B------:R-:W0:Y:S03]  /*7160*/  SYNCS.PHASECHK.TRANS64.TRYWAIT P0, [R7+URZ], R4 ;  /* 0x00000004070075a7 */ /* 0x000e26000800017f */
[----:B------:R-:W-:-:S04]  /*7170*/  ISETP.NE.AND P1, PT, R3, 0x5, PT ;  /* 0x000000050300780c */ /* 0x000fc80003f25270 */
[----:B------:R-:W-:Y:S02]  /*7180*/  SEL R5, RZ, 0x1, P1 ;  /* 0x00000001ff057807 */ /* 0x000fe40000800000 */
[----:B------:R-:W-:Y:S02]  /*7190*/  SEL R3, R3, RZ, P1 ;  /* 0x000000ff03037207 */ /* 0x000fe40000800000 */
[----:B------:R-:W-:-:S03]  /*71a0*/  LOP3.LUT R6, R0, R5, RZ, 0x3c, !PT ;  /* 0x0000000500067212 */ /* 0x000fc600078e3cff */
[----:B------:R-:W-:Y:S01]  /*71b0*/  IMAD R8, R3, 0x8, R2 ;  /* 0x0000000803087824 */ /* 0x000fe200078e0202 */
[----:B------:R-:W-:Y:S01]  /*71c0*/  SHF.L.U32 R5, R6, 0x1f, RZ ;  /* 0x0000001f06057819 */ /* 0x000fe200000006ff */
[----:B0-----:R-:W-:Y:S06]  /*71d0*/  @!P0 BRA `(.L_x_188) ;  /* 0x0000000400008947 */ /* 0x001fec0003800000 */
.L_x_200:
[----:B------:R-:W1:Y:S01]  /*71e0*/  SYNCS.PHASECHK.TRANS64.TRYWAIT P0, [R8+URZ], R5 ;  /* 0x00000005080075a7 */ /* 0x000e62000800017f */
[----:B------:R-:W-:-:S05]  /*71f0*/  VIADD R0, R3, 0x1 ;  /* 0x0000000103007836 */ /* 0x000fca0000000000 */
[----:B------:R-:W-:-:S04]  /*7200*/  ISETP.NE.AND P1, PT, R0, 0x5, PT ;  /* 0x000000050000780c */ /* 0x000fc80003f25270 */
[----:B------:R-:W-:Y:S02]  /*7210*/  SEL R3, RZ, 0x1, P1 ;  /* 0x00000001ff037807 */ /* 0x000fe40000800000 */
[----:B0-----:R-:W-:Y:S02]  /*7220*/  SEL R7, R0, RZ, P1 ;  /* 0x000000ff00077207 */ /* 0x001fe40000800000 */
[----:B------:R-:W-:-:S03]  /*7230*/  LOP3.LUT R6, R6, R3, RZ, 0x3c, !PT ;  /* 0x0000000306067212 */ /* 0x000fc600078e3cff */
[----:B------:R-:W-:Y:S01]  /*7240*/  IMAD R9, R7, 0x8, R2 ;  /* 0x0000000807097824 */ /* 0x000fe200078e0202 */
[----:B------:R-:W-:Y:S01]  /*7250*/  SHF.L.U32 R4, R6, 0x1f, RZ ;  /* 0x0000001f06047819 */ /* 0x000fe200000006ff */
[----:B-1----:R-:W-:Y:S06]  /*7260*/  @!P0 BRA `(.L_x_189) ;  /* 0x0000000000f08947 */ /* 0x002fec0003800000 */
.L_x_201:
[----:B------:R-:W1:Y:S01]  /*7270*/  SYNCS.PHASECHK.TRANS64.TRYWAIT P0, [R9+URZ], R4 ;  /* 0x00000004090075a7 */ /* 0x000e62000800017f */
[----:B------:R-:W-:-:S05]  /*7280*/  VIADD R0, R7, 0x1 ;  /* 0x0000000107007836 */ /* 0x000fca0000000000 */
[----:B------:R-:W-:-:S04]  /*7290*/  ISETP.NE.AND P1, PT, R0, 0x5, PT ;  /* 0x000000050000780c */ /* 0x000fc80003f25270 */
[----:B------:R-:W-:Y:S02]  /*72a0*/  SEL R3, RZ, 0x1, P1 ;  /* 0x00000001ff037807 */ /* 0x000fe40000800000 */
[----:B------:R-:W-:Y:S02]  /*72b0*/  SEL R7, R0, RZ, P1 ;  /* 0x000000ff00077207 */ /* 0x000fe40000800000 */
[----:B------:R-:W-:-:S03]  /*72c0*/  LOP3.LUT R11, R6, R3, RZ, 0x3c, !PT ;  /* 0x00000003060b7212 */ /* 0x000fc600078e3cff */
[----:B------:R-:W-:Y:S01]  /*72d0*/  IMAD R6, R7, 0x8, R2 ;  /* 0x0000000807067824 */ /* 0x000fe200078e0202 */
[----:B0-----:R-:W-:Y:S01]  /*72e0*/  SHF.L.U32 R5, R11, 0x1f, RZ ;  /* 0x0000001f0b057819 */ /* 0x001fe200000006ff */
[----:B-1----:R-:W-:Y:S06]  /*72f0*/  @!P0 BRA `(.L_x_190) ;  /* 0x0000000000e08947 */ /* 0x002fec0003800000 */
.L_x_202:
[----:B------:R-:W1:Y:S01]  /*7300*/  SYNCS.PHASECHK.TRANS64.TRYWAIT P0, [R6+URZ], R5 ;  /* 0x00000005060075a7 */ /* 0x000e62000800017f */
[----:B------:R-:W-:-:S05]  /*7310*/  VIADD R0, R7, 0x1 ;  /* 0x0000000107007836 */ /* 0x000fca0000000000 */
[----:B------:R-:W-:-:S04]  /*7320*/  ISETP.NE.AND P1, PT, R0, 0x5, PT ;  /* 0x000000050000780c */ /* 0x000fc80003f25270 */
[----:B0-----:R-:W-:Y:S02]  /*7330*/  SEL R4, RZ, 0x1, P1 ;  /* 0x00000001ff047807 */ /* 0x001fe40000800000 */
[----:B------:R-:W-:Y:S02]  /*7340*/  SEL R3, R0, RZ, P1 ;  /* 0x000000ff00037207 */ /* 0x000fe40000800000 */
[----:B------:R-:W-:Y:S01]  /*7350*/  LOP3.LUT R0, R11, R4, RZ, 0x3c, !PT ;  /* 0x000000040b007212 */ /* 0x000fe200078e3cff */
[----:B-1----:R-:W-:Y:S06]  /*7360*/  @!P0 BRA `(.L_x_191) ;  /* 0x0000000000d88947 */ /* 0x002fec0003800000 */
.L_x_203:
[----:B------:R-:W-:Y:S01]  /*7370*/  IMAD R3, R3, 0x8, R2 ;  /* 0x0000000803037824 */ /* 0x000fe200078e0202 */
[----:B------:R-:W-:-:S07]  /*7380*/  SHF.L.U32 R0, R0, 0x1f, RZ ;  /* 0x0000001f00007819 */ /* 0x000fce00000006ff */
.L_x_192:
[----:B-1----:R1:W2:Y:S02]  /*7390*/  SYNCS.PHASECHK.TRANS64.TRYWAIT P0, [R3+URZ], R0 ;  /* 0x00000000030075a7 */ /* 0x0022a4000800017f */
[----:B--2---:R-:W-:Y:S05]  /*73a0*/  @!P0 NANOSLEEP.SYNCS 0x989680 ;  /* 0x009896800000895d */ /* 0x004fea0003900000 */
[----:B------:R-:W2:Y:S02]  /*73b0*/  @!P0 SYNCS.PHASECHK.TRANS64 P0, [R3+URZ], R0 ;  /* 0x00000000030085a7 */ /* 0x000ea4000800007f */
[----:B--2---:R-:W-:Y:S05]  /*73c0*/  @!P0 BRA `(.L_x_192) ;  /* 0xfffffffc00f08947 */ /* 0x004fea000383ffff */
.L_x_186:
[----:B------:R-:W-:Y:S05]  /*73d0*/  BSYNC B0 ;  /* 0x0000000000007941 */ /* 0x000fea0003800000 */
.L_x_185:
[----:B------:R-:W-:Y:S05]  /*73e0*/  EXIT ;  /* 0x000000000000794d */ /* 0x000fea0003800000 */
.L_x_21:
[----:B---3--:R3:W4:Y:S02]  /*73f0*/  SYNCS.PHASECHK.TRANS64.TRYWAIT P1, [R3+URZ], R0 ;  /* 0x00000000030075a7 */ /* 0x008724000802017f */
[----:B----4-:R-:W-:Y:S05]  /*7400*/  @!P1 NANOSLEEP.SYNCS 0x989680 ;  /* 0x009896800000995d */ /* 0x010fea0003900000 */
[----:B------:R-:W4:Y:S02]  /*7410*/  @!P1 SYNCS.PHASECHK.TRANS64 P1, [R3+URZ], R0 ;  /* 0x00000000030095a7 */ /* 0x000f24000802007f */
[----:B----4-:R-:W-:Y:S05]  /*7420*/  @!P1 BRA `(.L_x_21) ;  /* 0xfffffffc00f09947 */ /* 0x010fea000383ffff */
[----:B------:R-:W-:Y:S05]  /*7430*/  BRA `(.L_x_20) ;  /* 0xffffffa000287947 */ /* 0x000fea000383ffff */
.L_x_26:
[----:B-1----:R1:W2:Y:S02]  /*7440*/  SYNCS.PHASECHK.TRANS64.TRYWAIT P1, [R5+URZ], R4 ;  /* 0x00000004050075a7 */ /* 0x0022a4000802017f */
[----:B--2---:R-:W-:Y:S05]  /*7450*/  @!P1 NANOSLEEP.SYNCS 0x989680 ;  /* 0x009896800000995d */ /* 0x004fea0003900000 */
[----:B------:R-:W2:Y:S02]  /*7460*/  @!P1 SYNCS.PHASECHK.TRANS64 P1, [R5+URZ], R4 ;  /* 0x00000004050095a7 */ /* 0x000ea4000802007f */
[----:B--2---:R-:W-:Y:S05]  /*7470*/  @!P1 BRA `(.L_x_26) ;  /* 0xfffffffc00f09947 */ /* 0x004fea000383ffff */
[----:B------:R-:W-:Y:S05]  /*7480*/  BRA `(.L_x_25) ;  /* 0xffffffa400747947 */ /* 0x000fea000383ffff */
.L_x_173:
[----:B------:R-:W-:Y:S01]  /*7490*/  BSSY B1, `(.L_x_193) ;  /* 0x0000006000017945 */ /* 0x000fe20003800000 */
[----:B------:R-:W-:-:S07]  /*74a0*/  IMAD.MOV.U32 R15, RZ, RZ, -0x1 ;  /* 0xffffffffff0f7424 */ /* 0x000fce00078e00ff */
[----:B------:R-:W-:Y:S05]  /*74b0*/  WARPSYNC.COLLECTIVE R15, `(.L_x_194) ;  /* 0x000000000f0c7348 */ /* 0x000fea0003c00000 */
[----:B------:R-:W-:Y:S02]  /*74c0*/  ELECT P6, UR62, PT ;  /* 0x00000000003e782f */ /* 0x000fe400038c0000 */
[----:B------:R-:W-:Y:S01]  /*74d0*/  MOV R14, UR62 ;  /* 0x0000003e000e7c02 */ /* 0x000fe20008000f00 */
[----:B------:R-:W-:Y:S10]  /*74e0*/  ENDCOLLECTIVE ;  /* 0x000000000000791b */ /* 0x000ff40003800000 */
.L_x_194:
[----:B------:R-:W-:Y:S05]  /*74f0*/  BSYNC B1 ;  /* 0x0000000000017941 */ /* 0x000fea0003800000 */
.L_x_193:
[----:B------:R-:W-:Y:S05]  /*7500*/  BRA `(.L_x_195) ;  /* 0xfffffff000147947 */ /* 0x000fea000383ffff */
.L_x_176:
[----:B0-----:R0:W1:Y:S02]  /*7510*/  SYNCS.PHASECHK.TRANS64.TRYWAIT P0, [R23+URZ+0x28], R14 ;  /* 0x0000280e170075a7 */ /* 0x001064000800017f */
[----:B-1----:R-:W-:Y:S05]  /*7520*/  @!P0 NANOSLEEP.SYNCS 0x989680 ;  /* 0x009896800000895d */ /* 0x002fea0003900000 */
[----:B------:R-:W1:Y:S02]  /*7530*/  @!P0 SYNCS.PHASECHK.TRANS64 P0, [R23+URZ+0x28], R14 ;  /* 0x0000280e170085a7 */ /* 0x000e64000800007f */
[----:B-1----:R-:W-:Y:S05]  /*7540*/  @!P0 BRA `(.L_x_176) ;  /* 0xfffffffc00f08947 */ /* 0x002fea000383ffff */
[----:B------:R-:W-:Y:S05]  /*7550*/  BRA `(.L_x_196) ;  /* 0xfffffff000547947 */ /* 0x000fea000383ffff */
.L_x_184:
[----:B------:R-:W-:Y:S01]  /*7560*/  BSSY B0, `(.L_x_197) ;  /* 0x0000006000007945 */ /* 0x000fe20003800000 */
[----:B------:R-:W-:-:S07]  /*7570*/  IMAD.MOV.U32 R15, RZ, RZ, -0x1 ;  /* 0xffffffffff0f7424 */ /* 0x000fce00078e00ff */
[----:B------:R-:W-:Y:S05]  /*7580*/  WARPSYNC.COLLECTIVE R15, `(.L_x_198) ;  /* 0x000000000f0c7348 */ /* 0x000fea0003c00000 */
[----:B------:R-:W-:Y:S02]  /*7590*/  ELECT P6, UR62, PT ;  /* 0x00000000003e782f */ /* 0x000fe400038c0000 */
[----:B------:R-:W-:Y:S01]  /*75a0*/  MOV R14, UR62 ;  /* 0x0000003e000e7c02 */ /* 0x000fe20008000f00 */
[----:B------:R-:W-:Y:S10]  /*75b0*/  ENDCOLLECTIVE ;  /* 0x000000000000791b */ /* 0x000ff40003800000 */
.L_x_198:
[----:B------:R-:W-:Y:S05]  /*75c0*/  BSYNC B0 ;  /* 0x0000000000007941 */ /* 0x000fea0003800000 */
.L_x_197:
[----:B------:R-:W-:Y:S05]  /*75d0*/  BRA `(.L_x_199) ;  /* 0xfffffff800ac7947 */ /* 0x000fea000383ffff */
.L_x_188:
[----:B0-----:R0:W1:Y:S02]  /*75e0*/  SYNCS.PHASECHK.TRANS64.TRYWAIT P0, [R7+URZ], R4 ;  /* 0x00000004070075a7 */ /* 0x001064000800017f */
[----:B-1----:R-:W-:Y:S05]  /*75f0*/  @!P0 NANOSLEEP.SYNCS 0x989680 ;  /* 0x009896800000895d */ /* 0x002fea0003900000 */
[----:B------:R-:W1:Y:S02]  /*7600*/  @!P0 SYNCS.PHASECHK.TRANS64 P0, [R7+URZ], R4 ;  /* 0x00000004070085a7 */ /* 0x000e64000800007f */
[----:B-1----:R-:W-:Y:S05]  /*7610*/  @!P0 BRA `(.L_x_188) ;  /* 0xfffffffc00f08947 */ /* 0x002fea000383ffff */
[----:B------:R-:W-:Y:S05]  /*7620*/  BRA `(.L_x_200) ;  /* 0xfffffff800ec7947 */ /* 0x000fea000383ffff */
.L_x_189:
[----:B0-----:R0:W1:Y:S02]  /*7630*/  SYNCS.PHASECHK.TRANS64.TRYWAIT P0, [R8+URZ], R5 ;  /* 0x00000005080075a7 */ /* 0x001064000800017f */
[----:B-1----:R-:W-:Y:S05]  /*7640*/  @!P0 NANOSLEEP.SYNCS 0x989680 ;  /* 0x009896800000895d */ /* 0x002fea0003900000 */
[----:B------:R-:W1:Y:S02]  /*7650*/  @!P0 SYNCS.PHASECHK.TRANS64 P0, [R8+URZ], R5 ;  /* 0x00000005080085a7 */ /* 0x000e64000800007f */
[----:B-1----:R-:W-:Y:S05]  /*7660*/  @!P0 BRA `(.L_x_189) ;  /* 0xfffffffc00f08947 */ /* 0x002fea000383ffff */
[----:B------:R-:W-:Y:S05]  /*7670*/  BRA `(.L_x_201) ;  /* 0xfffffff800fc7947 */ /* 0x000fea000383ffff */
.L_x_190:
[----:B0-----:R0:W1:Y:S02]  /*7680*/  SYNCS.PHASECHK.TRANS64.TRYWAIT P0, [R9+URZ], R4 ;  /* 0x00000004090075a7 */ /* 0x001064000800017f */
[----:B-1----:R-:W-:Y:S05]  /*7690*/  @!P0 NANOSLEEP.SYNCS 0x989680 ;  /* 0x009896800000895d */ /* 0x002fea0003900000 */
[----:B------:R-:W1:Y:S02]  /*76a0*/  @!P0 SYNCS.PHASECHK.TRANS64 P0, [R9+URZ], R4 ;  /* 0x00000004090085a7 */ /* 0x000e64000800007f */
[----:B-1----:R-:W-:Y:S05]  /*76b0*/  @!P0 BRA `(.L_x_190) ;  /* 0xfffffffc00f08947 */ /* 0x002fea000383ffff */
[----:B------:R-:W-:Y:S05]  /*76c0*/  BRA `(.L_x_202) ;  /* 0xfffffffc000c7947 */ /* 0x000fea000383ffff */
.L_x_191:
[----:B0-----:R0:W1:Y:S02]  /*76d0*/  SYNCS.PHASECHK.TRANS64.TRYWAIT P0, [R6+URZ], R5 ;  /* 0x00000005060075a7 */ /* 0x001064000800017f */
[----:B-1----:R-:W-:Y:S05]  /*76e0*/  @!P0 NANOSLEEP.SYNCS 0x989680 ;  /* 0x009896800000895d */ /* 0x002fea0003900000 */
[----:B------:R-:W1:Y:S02]  /*76f0*/  @!P0 SYNCS.PHASECHK.TRANS64 P0, [R6+URZ], R5 ;  /* 0x00000005060085a7 */ /* 0x000e64000800007f */
[----:B-1----:R-:W-:Y:S05]  /*7700*/  @!P0 BRA `(.L_x_191) ;  /* 0xfffffffc00f08947 */ /* 0x002fea000383ffff */
[----:B------:R-:W-:Y:S05]  /*7710*/  BRA `(.L_x_203) ;  /* 0xfffffffc00147947 */ /* 0x000fea000383ffff */
.L_x_204:
[----:B------:R-:W-:-:S00]  /*7720*/  BRA `(.L_x_204) ;  /* 0xfffffffc00fc7947 */ /* 0x000fc0000383ffff */
[----:B------:R-:W-:-:S00]  /*7730*/  NOP ;  /* 0x0000000000007918 */ /* 0x000fc00000000000 */
        /* <DEDUP_REMOVED lines=12> */
.L_x_205:


//--------------------- .nv.global.init           --------------------------
	.section	.nv.global.init,"aw",@progbits
.nv.global.init:
	.type		$str$22,@object
	.size		$str$22,($str$23 - $str$22)
$str$22:
        /*0000*/ 	.byte	0x6b, 0x5f, 0x74, 0x69, 0x6c, 0x65, 0x5f, 0x63, 0x6f, 0x75, 0x6e, 0x74, 0x20, 0x3e, 0x3d, 0x20
        /*0010*/ 	.byte	0x31, 0x00
	.type		$str$23,@object
	.size		$str$23,(__unnamed_1 - $str$23)
$str$23:
        /*0012*/ 	.byte	0x2f, 0x74, 0x6d, 0x70, 0x2f, 0x63, 0x75, 0x74, 0x6c, 0x61, 0x73, 0x73, 0x5f, 0x73, 0x77, 0x65
        /*0022*/ 	.byte	0x65, 0x70, 0x5f, 0x73, 0x72, 0x63, 0x2f, 0x69, 0x6e, 0x63, 0x6c, 0x75, 0x64, 0x65, 0x2f, 0x63
        /*0032*/ 	.byte	0x75, 0x74, 0x6c, 0x61, 0x73, 0x73, 0x2f, 0x67, 0x65, 0x6d, 0x6d, 0x2f, 0x63, 0x6f, 0x6c, 0x6c
        /*0042*/ 	.byte	0x65, 0x63, 0x74, 0x69, 0x76, 0x65, 0x2f, 0x73, 0x6d, 0x39, 0x30, 0x5f, 0x6d, 0x6d, 0x61, 0x5f
        /*0052*/ 	.byte	0x74, 0x6d, 0x61, 0x5f, 0x67, 0x6d, 0x6d, 0x61, 0x5f, 0x73, 0x73, 0x5f, 0x77, 0x61, 0x72, 0x70
        /*0062*/ 	.byte	0x73, 0x70, 0x65, 0x63, 0x69, 0x61, 0x6c, 0x69, 0x7a, 0x65, 0x64, 0x2e, 0x68, 0x70, 0x70, 0x00
	.type		__unnamed_1,@object
	.size		__unnamed_1,(.L_0 - __unnamed_1)
__unnamed_1:
        /*0072*/ 	.byte	0x76, 0x6f, 0x69, 0x64, 0x20, 0x63, 0x75, 0x74, 0x6c, 0x61, 0x73, 0x73, 0x3a, 0x3a, 0x67, 0x65
        /* <DEDUP_REMOVED lines=172> */
        /*0b42*/ 	.byte	0x3a, 0x3a, 0x69, 0x64, 0x65, 0x6e, 0x74, 0x69, 0x74, 0x79, 0x5d, 0x00
.L_0:


//--------------------- .nv.shared._ZN7cutlass13device_kernelINS_4gemm6kernel13GemmUniversalIN4cute5tupleIJiiiiEEENS1_10collective13CollectiveMmaINS1_34MainloopSm90TmaGmmaWarpSpecializedILi5ENS5_IJNS4_1CILi1EEENSA_ILi8EEESB_EEENS1_35KernelTmaWarpSpecializedCooperativeEEENS5_IJNSA_ILi256EEENSA_ILi64EEENSA_ILi128EEEEEEaNS5_IJlSB_lEEEaSK_NS4_8TiledMMAINS4_8MMA_AtomIJNS4_4SM904GMMA26MMA_64x64x32_S32S8S8_SS_TNEEEENS4_6LayoutINS5_IJNSA_ILi2EEESB_SB_EEENS5_IJSB_NSA_ILi0EEESU_EEEEENS5_IJNS4_10UnderscoreESX_SX_EEEEENS4_23SM90_TMA_LOAD_MULTICASTENS4_14ComposedLayoutINS4_7SwizzleILi3ELi4ELi3EEENS4_18smem_ptr_flag_bitsILi8EEENSR_INS5_IJSC_SI_EEENS5_IJSI_SB_EEEEEEEvNS4_8identityENS4_13SM90_TMA_LOADES19_vS1A_EENS_8epilogue10collective6detail29Sm90TmaWarpSpecializedAdapterINS1E_15DefaultEpilogueIaSK_SK_NS1D_6thread17LinearCombinationIaLi1EiiLNS1I_9ScaleType4KindE0ELNS_15FloatRoundStyleE2EaEENS1_15EpilogueDefaultEEEEEvvEEEEvNT_6ParamsE --------------------------
	.section	.nv.shared._ZN7cutlass13device_kernelINS_4gemm6kernel13GemmUniversalIN4cute5tupleIJiiiiEEENS1_10collective13CollectiveMmaINS1_34MainloopSm90TmaGmmaWarpSpecializedILi5ENS5_IJNS4_1CILi1EEENSA_ILi8EEESB_EEENS1_35KernelTmaWarpSpecializedCooperativeEEENS5_IJNSA_ILi256EEENSA_ILi64EEENSA_ILi128EEEEEEaNS5_IJlSB_lEEEaSK_NS4_8TiledMMAINS4_8MMA_AtomIJNS4_4SM904GMMA26MMA_64x64x32_S32S8S8_SS_TNEEEENS4_6LayoutINS5_IJNSA_ILi2EEESB_SB_EEENS5_IJSB_NSA_ILi0EEESU_EEEEENS5_IJNS4_10UnderscoreESX_SX_EEEEENS4_23SM90_TMA_LOAD_MULTICASTENS4_14ComposedLayoutINS4_7SwizzleILi3ELi4ELi3EEENS4_18smem_ptr_flag_bitsILi8EEENSR_INS5_IJSC_SI_EEENS5_IJSI_SB_EEEEEEEvNS4_8identityENS4_13SM90_TMA_LOADES19_vS1A_EENS_8epilogue10collective6detail29Sm90TmaWarpSpecializedAdapterINS1E_15DefaultEpilogueIaSK_SK_NS1D_6thread17LinearCombinationIaLi1EiiLNS1I_9ScaleType4KindE0ELNS_15FloatRoundStyleE2EaEENS1_15EpilogueDefaultEEEEEvvEEEEvNT_6ParamsE,"aw",@nobits
	.sectionflags	@""
	.align	16
	.zero		1024


//--------------------- .nv.shared.reserved.0     --------------------------
	.section	.nv.shared.reserved.0,"aw",@nobits
	.weak		__nv_reservedSMEM_offset_0_alias
	.size		__nv_reservedSMEM_offset_0_alias, 0, 0
	.other		__nv_reservedSMEM_offset_0_alias,@"STO_CUDA_RESERVED_SHARED STV_DEFAULT"
__nv_reservedSMEM_offset_0_alias:
	.zero		0


//--------------------- .nv.global                --------------------------
	.section	.nv.global,"aw",@nobits
.nv.global:
	.type		_ZN40_INTERNAL_c7ee66b8_4_k_cu_96471c6b_239114cute1_E,@object
	.size		_ZN40_INTERNAL_c7ee66b8_4_k_cu_96471c6b_239114cute1_E,(_ZN40_INTERNAL_c7ee66b8_4_k_cu_96471c6b_239114cuda3std3__45__cpo6cbeginE - _ZN40_INTERNAL_c7ee66b8_4_k_cu_96471c6b_239114cute1_E)
_ZN40_INTERNAL_c7ee66b8_4_k_cu_96471c6b_239114cute1_E:
	.zero		1
	.type		_ZN40_INTERNAL_c7ee66b8_4_k_cu_96471c6b_239114cuda3std3__45__cpo6cbeginE,@object
	.size		_ZN40_INTERNAL_c7ee66b8_4_k_cu_96471c6b_239114cuda3std3__45__cpo6cbeginE,(_ZN40_INTERNAL_c7ee66b8_4_k_cu_96471c6b_239114cuda3std3__48in_placeE - _ZN40_INTERNAL_c7ee66b8_4_k_cu_96471c6b_239114cuda3std3__45__cpo6cbeginE)
_ZN40_INTERNAL_c7ee66b8_4_k_cu_96471c6b_239114cuda3std3__45__cpo6cbeginE:
	.zero		1
	.type		_ZN40_INTERNAL_c7ee66b8_4_k_cu_96471c6b_239114cuda3std3__48in_placeE,@object
	.size		_ZN40_INTERNAL_c7ee66b8_4_k_cu_96471c6b_239114cuda3std3__48in_placeE,(_ZN40_INTERNAL_c7ee66b8_4_k_cu_96471c6b_239114cuda3std6ranges3__45__cpo9iter_moveE - _ZN40_INTERNAL_c7ee66b8_4_k_cu_96471c6b_239114cuda3std3__48in_placeE)
_ZN40_INTERNAL_c7ee66b8_4_k_cu_96471c6b_239114cuda3std3__48in_placeE:
	.zero		1
	.type		_ZN40_INTERNAL_c7ee66b8_4_k_cu_96471c6b_239114cuda3std6ranges3__45__cpo9iter_moveE,@object
	.size		_ZN40_INTERNAL_c7ee66b8_4_k_cu_96471c6b_239114cuda3std6ranges3__45__cpo9iter_moveE,(_ZN40_INTERNAL_c7ee66b8_4_k_cu_96471c6b_239114cuda3std3__45__cpo5beginE - _ZN40_INTERNAL_c7ee66b8_4_k_cu_96471c6b_239114cuda3std6ranges3__45__cpo9iter_moveE)
_ZN40_INTERNAL_c7ee66b8_4_k_cu_96471c6b_239114cuda3std6ranges3__45__cpo9iter_moveE:
	.zero		1
	.type		_ZN40_INTERNAL_c7ee66b8_4_k_cu_96471c6b_239114cuda3std3__45__cpo5beginE,@object
	.size		_ZN40_INTERNAL_c7ee66b8_4_k_cu_96471c6b_239114cuda3std3__45__cpo5beginE,(_ZN40_INTERNAL_c7ee66b8_4_k_cu_96471c6b_239114cuda3std3__442_GLOBAL__N__c7ee66b8_4_k_cu_96471c6b_239116ignoreE - _ZN40_INTERNAL_c7ee66b8_4_k_cu_96471c6b_239114cuda3std3__45__cpo5beginE)
_ZN40_INTERNAL_c7ee66b8_4_k_cu_96471c6b_239114cuda3std3__45__cpo5beginE:
	.zero		1
	.type		_ZN40_INTERNAL_c7ee66b8_4_k_cu_96471c6b_239114cuda3std3__442_GLOBAL__N__c7ee66b8_4_k_cu_96471c6b_239116ignoreE,@object
	.size		_ZN40_INTERNAL_c7ee66b8_4_k_cu_96471c6b_239114cuda3std3__442_GLOBAL__N__c7ee66b8_4_k_cu_96471c6b_239116ignoreE,(_ZN40_INTERNAL_c7ee66b8_4_k_cu_96471c6b_239114cute7productE - _ZN40_INTERNAL_c7ee66b8_4_k_cu_96471c6b_239114cuda3std3__442_GLOBAL__N__c7ee66b8_4_k_cu_96471c6b_239116ignoreE)
_ZN40_INTERNAL_c7ee66b8_4_k_cu_96471c6b_239114cuda3std3__442_GLOBAL__N__c7ee66b8_4_k_cu_96471c6b_239116ignoreE:
	.zero		1
	.type		_ZN40_INTERNAL_c7ee66b8_4_k_cu_96471c6b_239114cute7productE,@object
	.size		_ZN40_INTERNAL_c7ee66b8_4_k_cu_96471c6b_239114cute7productE,(_ZN40_INTERNAL_c7ee66b8_4_k_cu_96471c6b_239114cuda3std3__45__cpo3endE - _ZN40_INTERNAL_c7ee66b8_4_k_cu_96471c6b_239114cute7productE)
_ZN40_INTERNAL_c7ee66b8_4_k_cu_96471c6b_239114cute7productE:
	.zero		1
	.type		_ZN40_INTERNAL_c7ee66b8_4_k_cu_96471c6b_239114cuda3std3__45__cpo3endE,@object
	.size		_ZN40_INTERNAL_c7ee66b8_4_k_cu_96471c6b_239114cuda3std3__45__cpo3endE,(_ZN40_INTERNAL_c7ee66b8_4_k_cu_96471c6b_239114cuda3std3__419piecewise_constructE - _ZN40_INTERNAL_c7ee66b8_4_k_cu_96471c6b_239114cuda3std3__45__cpo3endE)
_ZN40_INTERNAL_c7ee66b8_4_k_cu_96471c6b_239114cuda3std3__45__cpo3endE:
	.zero		1
	.type		_ZN40_INTERNAL_c7ee66b8_4_k_cu_96471c6b_239114cuda3std3__419piecewise_constructE,@object
	.size		_ZN40_INTERNAL_c7ee66b8_4_k_cu_96471c6b_239114cuda3std3__419piecewise_constructE,(_ZN40_INTERNAL_c7ee66b8_4_k_cu_96471c6b_239114cuda3std3__45__cpo4cendE - _ZN40_INTERNAL_c7ee66b8_4_k_cu_96471c6b_239114cuda3std3__419piecewise_constructE)
_ZN40_INTERNAL_c7ee66b8_4_k_cu_96471c6b_239114cuda3std3__419piecewise_constructE:
	.zero		1
	.type		_ZN40_INTERNAL_c7ee66b8_4_k_cu_96471c6b_239114cuda3std3__45__cpo4cendE,@object
	.size		_ZN40_INTERNAL_c7ee66b8_4_k_cu_96471c6b_239114cuda3std3__45__cpo4cendE,(_ZN40_INTERNAL_c7ee66b8_4_k_cu_96471c6b_239114cuda3std6ranges3__45__cpo4swapE - _ZN40_INTERNAL_c7ee66b8_4_k_cu_96471c6b_239114cuda3std3__45__cpo4cendE)
_ZN40_INTERNAL_c7ee66b8_4_k_cu_96471c6b_239114cuda3std3__45__cpo4cendE:
	.zero		1
	.type		_ZN40_INTERNAL_c7ee66b8_4_k_cu_96471c6b_239114cuda3std6ranges3__45__cpo4swapE,@object
	.size		_ZN40_INTERNAL_c7ee66b8_4_k_cu_96471c6b_239114cuda3std6ranges3__45__cpo4swapE,(.L_8 - _ZN40_INTERNAL_c7ee66b8_4_k_cu_96471c6b_239114cuda3std6ranges3__45__cpo4swapE)
_ZN40_INTERNAL_c7ee66b8_4_k_cu_96471c6b_239114cuda3std6ranges3__45__cpo4swapE:
	.zero		1
.L_8:


//--------------------- .nv.constant0._ZN7cutlass13device_kernelINS_4gemm6kernel13GemmUniversalIN4cute5tupleIJiiiiEEENS1_10collective13CollectiveMmaINS1_34MainloopSm90TmaGmmaWarpSpecializedILi5ENS5_IJNS4_1CILi1EEENSA_ILi8EEESB_EEENS1_35KernelTmaWarpSpecializedCooperativeEEENS5_IJNSA_ILi256EEENSA_ILi64EEENSA_ILi128EEEEEEaNS5_IJlSB_lEEEaSK_NS4_8TiledMMAINS4_8MMA_AtomIJNS4_4SM904GMMA26MMA_64x64x32_S32S8S8_SS_TNEEEENS4_6LayoutINS5_IJNSA_ILi2EEESB_SB_EEENS5_IJSB_NSA_ILi0EEESU_EEEEENS5_IJNS4_10UnderscoreESX_SX_EEEEENS4_23SM90_TMA_LOAD_MULTICASTENS4_14ComposedLayoutINS4_7SwizzleILi3ELi4ELi3EEENS4_18smem_ptr_flag_bitsILi8EEENSR_INS5_IJSC_SI_EEENS5_IJSI_SB_EEEEEEEvNS4_8identityENS4_13SM90_TMA_LOADES19_vS1A_EENS_8epilogue10collective6detail29Sm90TmaWarpSpecializedAdapterINS1E_15DefaultEpilogueIaSK_SK_NS1D_6thread17LinearCombinationIaLi1EiiLNS1I_9ScaleType4KindE0ELNS_15FloatRoundStyleE2EaEENS1_15EpilogueDefaultEEEEEvvEEEEvNT_6ParamsE --------------------------
	.section	.nv.constant0._ZN7cutlass13device_kernelINS_4gemm6kernel13GemmUniversalIN4cute5tupleIJiiiiEEENS1_10collective13CollectiveMmaINS1_34MainloopSm90TmaGmmaWarpSpecializedILi5ENS5_IJNS4_1CILi1EEENSA_ILi8EEESB_EEENS1_35KernelTmaWarpSpecializedCooperativeEEENS5_IJNSA_ILi256EEENSA_ILi64EEENSA_ILi128EEEEEEaNS5_IJlSB_lEEEaSK_NS4_8TiledMMAINS4_8MMA_AtomIJNS4_4SM904GMMA26MMA_64x64x32_S32S8S8_SS_TNEEEENS4_6LayoutINS5_IJNSA_ILi2EEESB_SB_EEENS5_IJSB_NSA_ILi0EEESU_EEEEENS5_IJNS4_10UnderscoreESX_SX_EEEEENS4_23SM90_TMA_LOAD_MULTICASTENS4_14ComposedLayoutINS4_7SwizzleILi3ELi4ELi3EEENS4_18smem_ptr_flag_bitsILi8EEENSR_INS5_IJSC_SI_EEENS5_IJSI_SB_EEEEEEEvNS4_8identityENS4_13SM90_TMA_LOADES19_vS1A_EENS_8epilogue10collective6detail29Sm90TmaWarpSpecializedAdapterINS1E_15DefaultEpilogueIaSK_SK_NS1D_6thread17LinearCombinationIaLi1EiiLNS1I_9ScaleType4KindE0ELNS_15FloatRoundStyleE2EaEENS1_15EpilogueDefaultEEEEEvvEEEEvNT_6ParamsE,"a",@progbits
	.sectionflags	@""
	.align	4
.nv.constant0._ZN7cutlass13device_kernelINS_4gemm6kernel13GemmUniversalIN4cute5tupleIJiiiiEEENS1_10collective13CollectiveMmaINS1_34MainloopSm90TmaGmmaWarpSpecializedILi5ENS5_IJNS4_1CILi1EEENSA_ILi8EEESB_EEENS1_35KernelTmaWarpSpecializedCooperativeEEENS5_IJNSA_ILi256EEENSA_ILi64EEENSA_ILi128EEEEEEaNS5_IJlSB_lEEEaSK_NS4_8TiledMMAINS4_8MMA_AtomIJNS4_4SM904GMMA26MMA_64x64x32_S32S8S8_SS_TNEEEENS4_6LayoutINS5_IJNSA_ILi2EEESB_SB_EEENS5_IJSB_NSA_ILi0EEESU_EEEEENS5_IJNS4_10UnderscoreESX_SX_EEEEENS4_23SM90_TMA_LOAD_MULTICASTENS4_14ComposedLayoutINS4_7SwizzleILi3ELi4ELi3EEENS4_18smem_ptr_flag_bitsILi8EEENSR_INS5_IJSC_SI_EEENS5_IJSI_SB_EEEEEEEvNS4_8identityENS4_13SM90_TMA_LOADES19_vS1A_EENS_8epilogue10collective6detail29Sm90TmaWarpSpecializedAdapterINS1E_15DefaultEpilogueIaSK_SK_NS1D_6thread17LinearCombinationIaLi1EiiLNS1I_9ScaleType4KindE0ELNS_15FloatRoundStyleE2EaEENS1_15EpilogueDefaultEEEEEvvEEEEvNT_6ParamsE:
	.zero		1664


//--------------------- SYMBOLS --------------------------

	.type		.nv.reservedSmem.offset0,@object
	.size		.nv.reservedSmem.offset0,0x4
	.type		__assertfail,@function
